// auto-generated by cutlass_sweep.epilogue — config: {"arch": "sm_100", "cluster_m": 1, "cluster_n": 1, "dtype": "e4m3", "fusion": "relu", "tile_k": 64, "tile_m": 128, "tile_n": 256}
#include "cutlass/cutlass.h"
#include "cutlass/gemm/collective/collective_builder.hpp"
#include "cutlass/gemm/device/gemm_universal_adapter.h"
#include "cutlass/gemm/kernel/gemm_universal.hpp"
#include "cutlass/epilogue/collective/collective_builder.hpp"
#include "cutlass/epilogue/fusion/operations.hpp"
#include "cutlass/epilogue/thread/activation.h"

using Elem = cutlass::float_e4m3_t;
using Acc  = float;
using TileShape    = cute::Shape<cute::_128, cute::_256, cute::_64>;
using ClusterShape = cute::Shape<cute::_1, cute::_1, cute::_1>;
using FusionOp     = cutlass::epilogue::fusion::LinCombEltAct<cutlass::epilogue::thread::ReLU, Elem, Acc>;

using CollectiveEpilogue = typename cutlass::epilogue::collective::CollectiveBuilder<
    cutlass::arch::Sm100, cutlass::arch::OpClassTensorOp,
    TileShape, ClusterShape,
    cutlass::epilogue::collective::EpilogueTileAuto,
    Acc, Acc,
    Elem, cutlass::layout::RowMajor, 128 / cutlass::sizeof_bits<Elem>::value,
    Elem, cutlass::layout::RowMajor, 128 / cutlass::sizeof_bits<Elem>::value,
    cutlass::epilogue::collective::EpilogueScheduleAuto,
    FusionOp
  >::CollectiveOp;

using CollectiveMainloop = typename cutlass::gemm::collective::CollectiveBuilder<
    cutlass::arch::Sm100, cutlass::arch::OpClassTensorOp,
    Elem, cutlass::layout::RowMajor, 128 / cutlass::sizeof_bits<Elem>::value,
    Elem, cutlass::layout::ColumnMajor, 128 / cutlass::sizeof_bits<Elem>::value,
    Acc,
    TileShape, ClusterShape,
    cutlass::gemm::collective::StageCountAutoCarveout<
        static_cast<int>(sizeof(typename CollectiveEpilogue::SharedStorage))>,
    cutlass::gemm::collective::KernelScheduleAuto
  >::CollectiveOp;

using GemmKernel = cutlass::gemm::kernel::GemmUniversal<
    cute::Shape<int,int,int,int>, CollectiveMainloop, CollectiveEpilogue>;
using Gemm = cutlass::gemm::device::GemmUniversalAdapter<GemmKernel>;

auto* _anchor = &cutlass::device_kernel<GemmKernel>;


// ===== COMPILED SASS (sm_100a) =====

	.target	sm_100a

	.elftype	@"ET_EXEC"


//--------------------- .note.nv.tkinfo           --------------------------
	.section	.note.nv.tkinfo,"",@"SHT_NOTE"
	.sectionflags	@"SHF_NOTE_NV_TKINFO"
	.tkinfo
        /*0018*/ 	.word	0x00000002
        /*0030*/ 	.string	""
        /*0030*/ 	.string	"ptxas"
        /*0030*/ 	.string	"Cuda compilation tools, release 13.0, V13.0.88"
        /*0030*/ 	.string	"Build cuda_13.0.r13.0/compiler.36424714_0"
        /*0030*/ 	.string	"-arch sm_100a -m 64 "



//--------------------- .note.nv.cuinfo           --------------------------
	.section	.note.nv.cuinfo,"",@"SHT_NOTE"
	.sectionflags	@"SHF_NOTE_NV_CUINFO"
        /*0018*/ 	.short	0x0002
        /*001a*/ 	.short	0x0064
        /*001c*/ 	.short	0x0082
	.zero		2


//--------------------- .nv.info                  --------------------------
	.section	.nv.info,"",@"SHT_CUDA_INFO"
	.align	4


	//----- nvinfo : EIATTR_REGCOUNT
	.align		4
        /*0000*/ 	.byte	0x04, 0x2f
        /*0002*/ 	.short	(.L_20 - .L_19)
	.align		4
.L_19:
        /*0004*/ 	.word	index@(_ZN7cutlass13device_kernelINS_4gemm6kernel13GemmUniversalIN4cute5tupleIJiiiiEEENS1_10collective13CollectiveMmaINS1_35MainloopSm100TmaUmmaWarpSpecializedILi7ELi2ELi2ENS5_IJNS4_1CILi1EEESB_SB_EEEEENS5_IJNSA_ILi128EEENSA_ILi256EEENSA_ILi64EEEEEENS_12float_e4m3_tENS5_IJlSB_lEEESI_SJ_NS4_8TiledMMAINS4_8MMA_AtomIJNS4_10MMA_TraitsINS4_19SM100_MMA_F8F6F4_SSEJSI_SI_fSE_SF_NS4_17integral_constantINS4_4UMMA5MajorELSQ_0EEESR_NSO_INSP_7ScaleInELSS_0EEEST_EEEEEENS4_6LayoutISC_NS5_IJNSA_ILi0EEESX_SX_EEEEENS5_IJNS4_10UnderscoreES10_S10_EEEEENS4_13SM90_TMA_LOADENS4_14ComposedLayoutINS4_7SwizzleILi2ELi4ELi3EEENS4_18smem_ptr_flag_bitsILi8EEENSW_INS5_IJNSA_ILi8EEESG_EEENS5_IJSG_SB_EEEEEEEvNS4_8identityES13_S1D_vS1E_EENS_8epilogue10collective18CollectiveEpilogueINS1G_23Sm100TmaWarpSpecializedILi4ELi2ELi64ELb0ELb0EEEJSH_NS5_IJNSW_ISE_SB_EENSW_ISG_SB_EEEEESI_SJ_SI_SJ_NS1G_6fusion15FusionCallbacksIS1K_NS1O_13LinCombEltActINS1G_6thread4ReLuESI_fSI_fLNS_15FloatRoundStyleE2EEESH_S1N_JEEENS4_5SM1004TMEM4LOAD26SM100_TMEM_LOAD_32dp32b64xES13_S1D_NS4_39AutoVectorizingCopyWithAssumedAlignmentILi128EEENS4_14SM90_TMA_STOREES1D_S21_S21_EEEvvEEEEvNT_6ParamsE)
        /*0008*/ 	.word	0x000000e4


	//----- nvinfo : EIATTR_FRAME_SIZE
	.align		4
.L_20:
        /*000c*/ 	.byte	0x04, 0x11
        /*000e*/ 	.short	(.L_22 - .L_21)
	.align		4
.L_21:
        /*0010*/ 	.word	index@($__internal_2_$__cuda_sm10x_tcgen05_guardrail_trap_unallocated_columns_being_dealloced)
        /*0014*/ 	.word	0x00000000


	//----- nvinfo : EIATTR_FRAME_SIZE
	.align		4
.L_22:
        /*0018*/ 	.byte	0x04, 0x11
        /*001a*/ 	.short	(.L_24 - .L_23)
	.align		4
.L_23:
        /*001c*/ 	.word	index@($__internal_1_$__cuda_sm10x_tcgen05_guardrail_trap_phase_invalid_during_alloc)
        /*0020*/ 	.word	0x00000000


	//----- nvinfo : EIATTR_FRAME_SIZE
	.align		4
.L_24:
        /*0024*/ 	.byte	0x04, 0x11
        /*0026*/ 	.short	(.L_26 - .L_25)
	.align		4
.L_25:
        /*0028*/ 	.word	index@($__internal_0_$__cuda_sm10x_tcgen05_guardrail_trap_col_being_dealloced_not_returned_by_alloc)
        /*002c*/ 	.word	0x00000000


	//----- nvinfo : EIATTR_FRAME_SIZE
	.align		4
.L_26:
        /*0030*/ 	.byte	0x04, 0x11
        /*0032*/ 	.short	(.L_28 - .L_27)
	.align		4
.L_27:
        /*0034*/ 	.word	index@(_ZN7cutlass13device_kernelINS_4gemm6kernel13GemmUniversalIN4cute5tupleIJiiiiEEENS1_10collective13CollectiveMmaINS1_35MainloopSm100TmaUmmaWarpSpecializedILi7ELi2ELi2ENS5_IJNS4_1CILi1EEESB_SB_EEEEENS5_IJNSA_ILi128EEENSA_ILi256EEENSA_ILi64EEEEEENS_12float_e4m3_tENS5_IJlSB_lEEESI_SJ_NS4_8TiledMMAINS4_8MMA_AtomIJNS4_10MMA_TraitsINS4_19SM100_MMA_F8F6F4_SSEJSI_SI_fSE_SF_NS4_17integral_constantINS4_4UMMA5MajorELSQ_0EEESR_NSO_INSP_7ScaleInELSS_0EEEST_EEEEEENS4_6LayoutISC_NS5_IJNSA_ILi0EEESX_SX_EEEEENS5_IJNS4_10UnderscoreES10_S10_EEEEENS4_13SM90_TMA_LOADENS4_14ComposedLayoutINS4_7SwizzleILi2ELi4ELi3EEENS4_18smem_ptr_flag_bitsILi8EEENSW_INS5_IJNSA_ILi8EEESG_EEENS5_IJSG_SB_EEEEEEEvNS4_8identityES13_S1D_vS1E_EENS_8epilogue10collective18CollectiveEpilogueINS1G_23Sm100TmaWarpSpecializedILi4ELi2ELi64ELb0ELb0EEEJSH_NS5_IJNSW_ISE_SB_EENSW_ISG_SB_EEEEESI_SJ_SI_SJ_NS1G_6fusion15FusionCallbacksIS1K_NS1O_13LinCombEltActINS1G_6thread4ReLuESI_fSI_fLNS_15FloatRoundStyleE2EEESH_S1N_JEEENS4_5SM1004TMEM4LOAD26SM100_TMEM_LOAD_32dp32b64xES13_S1D_NS4_39AutoVectorizingCopyWithAssumedAlignmentILi128EEENS4_14SM90_TMA_STOREES1D_S21_S21_EEEvvEEEEvNT_6ParamsE)
        /*0038*/ 	.word	0x00000000


	//----- nvinfo : EIATTR_MIN_STACK_SIZE
	.align		4
.L_28:
        /*003c*/ 	.byte	0x04, 0x12
        /*003e*/ 	.short	(.L_30 - .L_29)
	.align		4
.L_29:
        /*0040*/ 	.word	index@(_ZN7cutlass13device_kernelINS_4gemm6kernel13GemmUniversalIN4cute5tupleIJiiiiEEENS1_10collective13CollectiveMmaINS1_35MainloopSm100TmaUmmaWarpSpecializedILi7ELi2ELi2ENS5_IJNS4_1CILi1EEESB_SB_EEEEENS5_IJNSA_ILi128EEENSA_ILi256EEENSA_ILi64EEEEEENS_12float_e4m3_tENS5_IJlSB_lEEESI_SJ_NS4_8TiledMMAINS4_8MMA_AtomIJNS4_10MMA_TraitsINS4_19SM100_MMA_F8F6F4_SSEJSI_SI_fSE_SF_NS4_17integral_constantINS4_4UMMA5MajorELSQ_0EEESR_NSO_INSP_7ScaleInELSS_0EEEST_EEEEEENS4_6LayoutISC_NS5_IJNSA_ILi0EEESX_SX_EEEEENS5_IJNS4_10UnderscoreES10_S10_EEEEENS4_13SM90_TMA_LOADENS4_14ComposedLayoutINS4_7SwizzleILi2ELi4ELi3EEENS4_18smem_ptr_flag_bitsILi8EEENSW_INS5_IJNSA_ILi8EEESG_EEENS5_IJSG_SB_EEEEEEEvNS4_8identityES13_S1D_vS1E_EENS_8epilogue10collective18CollectiveEpilogueINS1G_23Sm100TmaWarpSpecializedILi4ELi2ELi64ELb0ELb0EEEJSH_NS5_IJNSW_ISE_SB_EENSW_ISG_SB_EEEEESI_SJ_SI_SJ_NS1G_6fusion15FusionCallbacksIS1K_NS1O_13LinCombEltActINS1G_6thread4ReLuESI_fSI_fLNS_15FloatRoundStyleE2EEESH_S1N_JEEENS4_5SM1004TMEM4LOAD26SM100_TMEM_LOAD_32dp32b64xES13_S1D_NS4_39AutoVectorizingCopyWithAssumedAlignmentILi128EEENS4_14SM90_TMA_STOREES1D_S21_S21_EEEvvEEEEvNT_6ParamsE)
        /*0044*/ 	.word	0x00000000
.L_30:


//--------------------- .nv.compat                --------------------------
	.section	.nv.compat,"",@"SHT_CUDA_COMPAT_INFO"
	.align	4
        /*0000*/ 	.byte	0x02, 0x09, 0x01, 0x00, 0x02, 0x02, 0x02, 0x00, 0x02, 0x05, 0x05, 0x00, 0x03, 0x07, 0x01, 0x01
        /*0010*/ 	.byte	0x02, 0x03, 0x01, 0x00, 0x02, 0x06, 0x01, 0x00, 0x04, 0x0b, 0x08, 0x00, 0x09, 0x00, 0x00, 0x00
        /*0020*/ 	.byte	0x00, 0x00, 0x00, 0x00


//--------------------- .nv.info._ZN7cutlass13device_kernelINS_4gemm6kernel13GemmUniversalIN4cute5tupleIJiiiiEEENS1_10collective13CollectiveMmaINS1_35MainloopSm100TmaUmmaWarpSpecializedILi7ELi2ELi2ENS5_IJNS4_1CILi1EEESB_SB_EEEEENS5_IJNSA_ILi128EEENSA_ILi256EEENSA_ILi64EEEEEENS_12float_e4m3_tENS5_IJlSB_lEEESI_SJ_NS4_8TiledMMAINS4_8MMA_AtomIJNS4_10MMA_TraitsINS4_19SM100_MMA_F8F6F4_SSEJSI_SI_fSE_SF_NS4_17integral_constantINS4_4UMMA5MajorELSQ_0EEESR_NSO_INSP_7ScaleInELSS_0EEEST_EEEEEENS4_6LayoutISC_NS5_IJNSA_ILi0EEESX_SX_EEEEENS5_IJNS4_10UnderscoreES10_S10_EEEEENS4_13SM90_TMA_LOADENS4_14ComposedLayoutINS4_7SwizzleILi2ELi4ELi3EEENS4_18smem_ptr_flag_bitsILi8EEENSW_INS5_IJNSA_ILi8EEESG_EEENS5_IJSG_SB_EEEEEEEvNS4_8identityES13_S1D_vS1E_EENS_8epilogue10collective18CollectiveEpilogueINS1G_23Sm100TmaWarpSpecializedILi4ELi2ELi64ELb0ELb0EEEJSH_NS5_IJNSW_ISE_SB_EENSW_ISG_SB_EEEEESI_SJ_SI_SJ_NS1G_6fusion15FusionCallbacksIS1K_NS1O_13LinCombEltActINS1G_6thread4ReLuESI_fSI_fLNS_15FloatRoundStyleE2EEESH_S1N_JEEENS4_5SM1004TMEM4LOAD26SM100_TMEM_LOAD_32dp32b64xES13_S1D_NS4_39AutoVectorizingCopyWithAssumedAlignmentILi128EEENS4_14SM90_TMA_STOREES1D_S21_S21_EEEvvEEEEvNT_6ParamsE --------------------------
	.section	.nv.info._ZN7cutlass13device_kernelINS_4gemm6kernel13GemmUniversalIN4cute5tupleIJiiiiEEENS1_10collective13CollectiveMmaINS1_35MainloopSm100TmaUmmaWarpSpecializedILi7ELi2ELi2ENS5_IJNS4_1CILi1EEESB_SB_EEEEENS5_IJNSA_ILi128EEENSA_ILi256EEENSA_ILi64EEEEEENS_12float_e4m3_tENS5_IJlSB_lEEESI_SJ_NS4_8TiledMMAINS4_8MMA_AtomIJNS4_10MMA_TraitsINS4_19SM100_MMA_F8F6F4_SSEJSI_SI_fSE_SF_NS4_17integral_constantINS4_4UMMA5MajorELSQ_0EEESR_NSO_INSP_7ScaleInELSS_0EEEST_EEEEEENS4_6LayoutISC_NS5_IJNSA_ILi0EEESX_SX_EEEEENS5_IJNS4_10UnderscoreES10_S10_EEEEENS4_13SM90_TMA_LOADENS4_14ComposedLayoutINS4_7SwizzleILi2ELi4ELi3EEENS4_18smem_ptr_flag_bitsILi8EEENSW_INS5_IJNSA_ILi8EEESG_EEENS5_IJSG_SB_EEEEEEEvNS4_8identityES13_S1D_vS1E_EENS_8epilogue10collective18CollectiveEpilogueINS1G_23Sm100TmaWarpSpecializedILi4ELi2ELi64ELb0ELb0EEEJSH_NS5_IJNSW_ISE_SB_EENSW_ISG_SB_EEEEESI_SJ_SI_SJ_NS1G_6fusion15FusionCallbacksIS1K_NS1O_13LinCombEltActINS1G_6thread4ReLuESI_fSI_fLNS_15FloatRoundStyleE2EEESH_S1N_JEEENS4_5SM1004TMEM4LOAD26SM100_TMEM_LOAD_32dp32b64xES13_S1D_NS4_39AutoVectorizingCopyWithAssumedAlignmentILi128EEENS4_14SM90_TMA_STOREES1D_S21_S21_EEEvvEEEEvNT_6ParamsE,"",@"SHT_CUDA_INFO"
	.sectionflags	@""
	.align	4


	//----- nvinfo : EIATTR_CUDA_API_VERSION
	.align		4
        /*0000*/ 	.byte	0x04, 0x37
        /*0002*/ 	.short	(.L_32 - .L_31)
.L_31:
        /*0004*/ 	.word	0x00000082


	//----- nvinfo : EIATTR_KPARAM_INFO
	.align		4
.L_32:
        /*0008*/ 	.byte	0x04, 0x17
        /*000a*/ 	.short	(.L_34 - .L_33)
.L_33:
        /*000c*/ 	.word	0x00000000
        /*0010*/ 	.short	0x0000
        /*0012*/ 	.short	0x0000
        /*0014*/ 	.byte	0x00, 0xf0, 0x01, 0x20


	//----- nvinfo : EIATTR_AT_ENTRY_FRAGMENTS
	.align		4
.L_34:
        /*0018*/ 	.byte	0x04, 0x4f
        /*001a*/ 	.short	(.L_36 - .L_35)


	//   ....[0]....
.L_35:
        /*001c*/ 	.word	0x00000006


	//----- nvinfo : EIATTR_RESERVED_SMEM_USED
	.align		4
.L_36:
        /*0020*/ 	.byte	0x01, 0x41
	.zero		2


	//----- nvinfo : EIATTR_SPARSE_MMA_MASK
	.align		4
        /*0024*/ 	.byte	0x03, 0x50
        /*0026*/ 	.short	0x0000


	//----- nvinfo : EIATTR_TCGEN05_1CTA_USED
	.align		4
        /*0028*/ 	.byte	0x01, 0x51
	.zero		2


	//----- nvinfo : EIATTR_MAXREG_COUNT
	.align		4
        /*002c*/ 	.byte	0x03, 0x1b
        /*002e*/ 	.short	0x00ff


	//----- nvinfo : EIATTR_NUM_BARRIERS
	.align		4
        /*0030*/ 	.byte	0x02, 0x4c
        /*0032*/ 	.byte	0x07
	.zero		1


	//----- nvinfo : EIATTR_EXTERNS
	.align		4
        /*0034*/ 	.byte	0x04, 0x0f
        /*0036*/ 	.short	(.L_38 - .L_37)


	//   ....[0]....
	.align		4
.L_37:
        /*0038*/ 	.word	index@(__assertfail)


	//----- nvinfo : EIATTR_MERCURY_ISA_VERSION
	.align		4
.L_38:
        /*003c*/ 	.byte	0x03, 0x5f
        /*003e*/ 	.short	0x0101


	//----- nvinfo : EIATTR_INT_WARP_WIDE_INSTR_OFFSETS
	.align		4
        /*0040*/ 	.byte	0x04, 0x31
        /*0042*/ 	.short	(.L_40 - .L_39)


	//   ....[0]....
.L_39:
        /*0044*/ 	.word	0x00001dc0


	//   ....[1]....
        /*0048*/ 	.word	0x000037c0


	//   ....[2]....
        /*004c*/ 	.word	0x000037e0


	//   ....[3]....
        /*0050*/ 	.word	0x00003810


	//   ....[4]....
        /*0054*/ 	.word	0x00004150


	//   ....[5]....
        /*0058*/ 	.word	0x000041c0


	//   ....[6]....
        /*005c*/ 	.word	0x000042a0


	//   ....[7]....
        /*0060*/ 	.word	0x00004320


	//   ....[8]....
        /*0064*/ 	.word	0x00004430


	//   ....[9]....
        /*0068*/ 	.word	0x000044c0


	//   ....[10]....
        /*006c*/ 	.word	0x000046a0


	//   ....[11]....
        /*0070*/ 	.word	0x00004800


	//----- nvinfo : EIATTR_COOP_GROUP_MASK_REGIDS
	.align		4
.L_40:
        /*0074*/ 	.byte	0x04, 0x29
        /*0076*/ 	.short	(.L_42 - .L_41)


	//   ....[0]....
.L_41:
        /*0078*/ 	.word	0xffffffff


	//   ....[1]....
        /*007c*/ 	.word	0xffffffff


	//   ....[2]....
        /*0080*/ 	.word	0xffffffff


	//   ....[3]....
        /*0084*/ 	.word	0xffffffff


	//   ....[4]....
        /*0088*/ 	.word	0xffffffff


	//   ....[5]....
        /*008c*/ 	.word	0xffffffff


	//   ....[6]....
        /*0090*/ 	.word	0xffffffff


	//   ....[7]....
        /*0094*/ 	.word	0xffffffff


	//   ....[8]....
        /*0098*/ 	.word	0xffffffff


	//   ....[9]....
        /*009c*/ 	.word	0xffffffff


	//   ....[10]....
        /*00a0*/ 	.word	0xffffffff


	//   ....[11]....
        /*00a4*/ 	.word	0xffffffff


	//   ....[12]....
        /*00a8*/ 	.word	0xffffffff


	//----- nvinfo : EIATTR_COOP_GROUP_INSTR_OFFSETS
	.align		4
.L_42:
        /*00ac*/ 	.byte	0x04, 0x28
        /*00ae*/ 	.short	(.L_44 - .L_43)


	//   ....[0]....
.L_43:
        /*00b0*/ 	.word	0x00000090


	//   ....[1]....
        /*00b4*/ 	.word	0x000004a0


	//   ....[2]....
        /*00b8*/ 	.word	0x00000670


	//   ....[3]....
        /*00bc*/ 	.word	0x00000810


	//   ....[4]....
        /*00c0*/ 	.word	0x00000910


	//   ....[5]....
        /*00c4*/ 	.word	0x00000a80


	//   ....[6]....
        /*00c8*/ 	.word	0x00000be0


	//   ....[7]....
        /*00cc*/ 	.word	0x00001ca0


	//   ....[8]....
        /*00d0*/ 	.word	0x00002c30


	//   ....[9]....
        /*00d4*/ 	.word	0x00002e40


	//   ....[10]....
        /*00d8*/ 	.word	0x00002e70


	//   ....[11]....
        /*00dc*/ 	.word	0x000036a0


	//   ....[12]....
        /*00e0*/ 	.word	0x000038d0


	//----- nvinfo : EIATTR_VRC_CTA_INIT_COUNT
	.align		4
.L_44:
        /*00e4*/ 	.byte	0x02, 0x4a
        /*00e6*/ 	.byte	0x80
	.zero		1


	//----- nvinfo : EIATTR_SYSCALL_OFFSETS
	.align		4
        /*00e8*/ 	.byte	0x04, 0x46
        /*00ea*/ 	.short	(.L_46 - .L_45)


	//   ....[0]....
.L_45:
        /*00ec*/ 	.word	0x00005280


	//   ....[1]....
        /*00f0*/ 	.word	0x000053c0


	//   ....[2]....
        /*00f4*/ 	.word	0x00005c80


	//   ....[3]....
        /*00f8*/ 	.word	0x000072a0


	//   ....[4]....
        /*00fc*/ 	.word	0x00008850


	//   ....[5]....
        /*0100*/ 	.word	0x00009e20


	//----- nvinfo : EIATTR_MBARRIER_INSTR_OFFSETS
	.align		4
.L_46:
        /*0104*/ 	.byte	0x04, 0x39
        /*0106*/ 	.short	(.L_48 - .L_47)


	//   ....[0]....
.L_47:
        /*0108*/ 	.word	0x00000580
        /*010c*/ 	.word	0x000000ff
        /*0110*/ 	.word	0x00000000
        /*0114*/ 	.short	0x0100
        /*0116*/ 	.byte	0x05
	.zero		1


	//   ....[1]....
        /*0118*/ 	.word	0x00000590
        /*011c*/ 	.word	0x000000ff
        /*0120*/ 	.word	0x00000038
        /*0124*/ 	.short	0x0100
        /*0126*/ 	.byte	0x05
	.zero		1


	//   ....[2]....
        /*0128*/ 	.word	0x000005a0
        /*012c*/ 	.word	0x000000ff
        /*0130*/ 	.word	0x00000008
        /*0134*/ 	.short	0x0100
        /*0136*/ 	.byte	0x05
	.zero		1


	//   ....[3]....
        /*0138*/ 	.word	0x000005b0
        /*013c*/ 	.word	0x000000ff
        /*0140*/ 	.word	0x00000040
        /*0144*/ 	.short	0x0100
        /*0146*/ 	.byte	0x05
	.zero		1


	//   ....[4]....
        /*0148*/ 	.word	0x000005c0
        /*014c*/ 	.word	0x000000ff
        /*0150*/ 	.word	0x00000010
        /*0154*/ 	.short	0x0100
        /*0156*/ 	.byte	0x05
	.zero		1


	//   ....[5]....
        /*0158*/ 	.word	0x000005d0
        /*015c*/ 	.word	0x000000ff
        /*0160*/ 	.word	0x00000048
        /*0164*/ 	.short	0x0100
        /*0166*/ 	.byte	0x05
	.zero		1


	//   ....[6]....
        /*0168*/ 	.word	0x000005e0
        /*016c*/ 	.word	0x000000ff
        /*0170*/ 	.word	0x00000018
        /*0174*/ 	.short	0x0100
        /*0176*/ 	.byte	0x05
	.zero		1


	//   ....[7]....
        /*0178*/ 	.word	0x000005f0
        /*017c*/ 	.word	0x000000ff
        /*0180*/ 	.word	0x00000050
        /*0184*/ 	.short	0x0100
        /*0186*/ 	.byte	0x05
	.zero		1


	//   ....[8]....
        /*0188*/ 	.word	0x00000600
        /*018c*/ 	.word	0x000000ff
        /*0190*/ 	.word	0x00000020
        /*0194*/ 	.short	0x0100
        /*0196*/ 	.byte	0x05
	.zero		1


	//   ....[9]....
        /*0198*/ 	.word	0x00000610
        /*019c*/ 	.word	0x000000ff
        /*01a0*/ 	.word	0x00000058
        /*01a4*/ 	.short	0x0100
        /*01a6*/ 	.byte	0x05
	.zero		1


	//   ....[10]....
        /*01a8*/ 	.word	0x00000620
        /*01ac*/ 	.word	0x000000ff
        /*01b0*/ 	.word	0x00000028
        /*01b4*/ 	.short	0x0100
        /*01b6*/ 	.byte	0x05
	.zero		1


	//   ....[11]....
        /*01b8*/ 	.word	0x00000630
        /*01bc*/ 	.word	0x000000ff
        /*01c0*/ 	.word	0x00000060
        /*01c4*/ 	.short	0x0100
        /*01c6*/ 	.byte	0x05
	.zero		1


	//   ....[12]....
        /*01c8*/ 	.word	0x00000640
        /*01cc*/ 	.word	0x000000ff
        /*01d0*/ 	.word	0x00000030
        /*01d4*/ 	.short	0x0100
        /*01d6*/ 	.byte	0x05
	.zero		1


	//   ....[13]....
        /*01d8*/ 	.word	0x00000650
        /*01dc*/ 	.word	0x000000ff
        /*01e0*/ 	.word	0x00000068
        /*01e4*/ 	.short	0x0100
        /*01e6*/ 	.byte	0x05
	.zero		1


	//   ....[14]....
        /*01e8*/ 	.word	0x00000780
        /*01ec*/ 	.word	0x000000ff
        /*01f0*/ 	.word	0x00000070
        /*01f4*/ 	.short	0x0100
        /*01f6*/ 	.byte	0x07
	.zero		1


	//   ....[15]....
        /*01f8*/ 	.word	0x00000790
        /*01fc*/ 	.word	0x000000ff
        /*0200*/ 	.word	0x00000090
        /*0204*/ 	.short	0x0100
        /*0206*/ 	.byte	0x07
	.zero		1


	//   ....[16]....
        /*0208*/ 	.word	0x000007a0
        /*020c*/ 	.word	0x000000ff
        /*0210*/ 	.word	0x00000078
        /*0214*/ 	.short	0x0100
        /*0216*/ 	.byte	0x07
	.zero		1


	//   ....[17]....
        /*0218*/ 	.word	0x000007b0
        /*021c*/ 	.word	0x000000ff
        /*0220*/ 	.word	0x00000098
        /*0224*/ 	.short	0x0100
        /*0226*/ 	.byte	0x07
	.zero		1


	//   ....[18]....
        /*0228*/ 	.word	0x000007c0
        /*022c*/ 	.word	0x000000ff
        /*0230*/ 	.word	0x00000080
        /*0234*/ 	.short	0x0100
        /*0236*/ 	.byte	0x07
	.zero		1


	//   ....[19]....
        /*0238*/ 	.word	0x000007d0
        /*023c*/ 	.word	0x000000ff
        /*0240*/ 	.word	0x000000a0
        /*0244*/ 	.short	0x0100
        /*0246*/ 	.byte	0x07
	.zero		1


	//   ....[20]....
        /*0248*/ 	.word	0x000007e0
        /*024c*/ 	.word	0x000000ff
        /*0250*/ 	.word	0x00000088
        /*0254*/ 	.short	0x0100
        /*0256*/ 	.byte	0x07
	.zero		1


	//   ....[21]....
        /*0258*/ 	.word	0x000007f0
        /*025c*/ 	.word	0x000000ff
        /*0260*/ 	.word	0x000000a8
        /*0264*/ 	.short	0x0100
        /*0266*/ 	.byte	0x07
	.zero		1


	//   ....[22]....
        /*0268*/ 	.word	0x000008e0
        /*026c*/ 	.word	0x000000ff
        /*0270*/ 	.word	0x000000b0
        /*0274*/ 	.short	0x0100
        /*0276*/ 	.byte	0x05
	.zero		1


	//   ....[23]....
        /*0278*/ 	.word	0x000008f0
        /*027c*/ 	.word	0x000000ff
        /*0280*/ 	.word	0x000000b8
        /*0284*/ 	.short	0x0100
        /*0286*/ 	.byte	0x05
	.zero		1


	//   ....[24]....
        /*0288*/ 	.word	0x00000a30
        /*028c*/ 	.word	0x000000ff
        /*0290*/ 	.word	0x000000c0
        /*0294*/ 	.short	0x0100
        /*0296*/ 	.byte	0x05
	.zero		1


	//   ....[25]....
        /*0298*/ 	.word	0x00000a40
        /*029c*/ 	.word	0x000000ff
        /*02a0*/ 	.word	0x000000d0
        /*02a4*/ 	.short	0x0100
        /*02a6*/ 	.byte	0x05
	.zero		1


	//   ....[26]....
        /*02a8*/ 	.word	0x00000a50
        /*02ac*/ 	.word	0x000000ff
        /*02b0*/ 	.word	0x000000c8
        /*02b4*/ 	.short	0x0100
        /*02b6*/ 	.byte	0x05
	.zero		1


	//   ....[27]....
        /*02b8*/ 	.word	0x00000a60
        /*02bc*/ 	.word	0x000000ff
        /*02c0*/ 	.word	0x000000d8
        /*02c4*/ 	.short	0x0100
        /*02c6*/ 	.byte	0x05
	.zero		1


	//   ....[28]....
        /*02c8*/ 	.word	0x00000b90
        /*02cc*/ 	.word	0x000000ff
        /*02d0*/ 	.word	0x000000e0
        /*02d4*/ 	.short	0x0100
        /*02d6*/ 	.byte	0x07
	.zero		1


	//   ....[29]....
        /*02d8*/ 	.word	0x00000ba0
        /*02dc*/ 	.word	0x000000ff
        /*02e0*/ 	.word	0x000000f0
        /*02e4*/ 	.short	0x0100
        /*02e6*/ 	.byte	0x07
	.zero		1


	//   ....[30]....
        /*02e8*/ 	.word	0x00000bb0
        /*02ec*/ 	.word	0x000000ff
        /*02f0*/ 	.word	0x000000e8
        /*02f4*/ 	.short	0x0100
        /*02f6*/ 	.byte	0x07
	.zero		1


	//   ....[31]....
        /*02f8*/ 	.word	0x00000bc0
        /*02fc*/ 	.word	0x000000ff
        /*0300*/ 	.word	0x000000f8
        /*0304*/ 	.short	0x0100
        /*0306*/ 	.byte	0x07
	.zero		1


	//   ....[32]....
        /*0308*/ 	.word	0x00000cb0
        /*030c*/ 	.word	0x000000ff
        /*0310*/ 	.word	0x00000100
        /*0314*/ 	.short	0x0100
        /*0316*/ 	.byte	0x05
	.zero		1


	//   ....[33]....
        /*0318*/ 	.word	0x00000cc0
        /*031c*/ 	.word	0x000000ff
        /*0320*/ 	.word	0x00000110
        /*0324*/ 	.short	0x0100
        /*0326*/ 	.byte	0x05
	.zero		1


	//   ....[34]....
        /*0328*/ 	.word	0x00000cd0
        /*032c*/ 	.word	0x000000ff
        /*0330*/ 	.word	0x00000108
        /*0334*/ 	.short	0x0100
        /*0336*/ 	.byte	0x05
	.zero		1


	//   ....[35]....
        /*0338*/ 	.word	0x00000ce0
        /*033c*/ 	.word	0x000000ff
        /*0340*/ 	.word	0x00000118
        /*0344*/ 	.short	0x0100
        /*0346*/ 	.byte	0x05
	.zero		1


	//   ....[36]....
        /*0348*/ 	.word	0x00001590
        /*034c*/ 	.word	0x00000003
        /*0350*/ 	.word	0x00000110
        /*0354*/ 	.short	0x010a
        /*0356*/ 	.byte	0xff
	.zero		1


	//   ....[37]....
        /*0358*/ 	.word	0x000015c0
        /*035c*/ 	.word	0x00000003
        /*0360*/ 	.word	0x00000100
        /*0364*/ 	.short	0x0101
        /*0366*/ 	.byte	0xff
	.zero		1


	//   ....[38]....
        /*0368*/ 	.word	0x00001690
        /*036c*/ 	.word	0x000000ff
        /*0370*/ 	.word	0x00000038
        /*0374*/ 	.short	0x010a
        /*0376*/ 	.byte	0x08
	.zero		1


	//   ....[39]....
        /*0378*/ 	.word	0x00001730
        /*037c*/ 	.word	0x000000ff
        /*0380*/ 	.word	0x00000038
        /*0384*/ 	.short	0x010a
        /*0386*/ 	.byte	0x21
	.zero		1


	//   ....[40]....
        /*0388*/ 	.word	0x00001880
        /*038c*/ 	.word	0x000000ff
        /*0390*/ 	.word	0x00000038
        /*0394*/ 	.short	0x010a
        /*0396*/ 	.byte	0x08
	.zero		1


	//   ....[41]....
        /*0398*/ 	.word	0x000019b0
        /*039c*/ 	.word	0x000000ff
        /*03a0*/ 	.word	0x000000b8
        /*03a4*/ 	.short	0x0101
        /*03a6*/ 	.byte	0x04
	.zero		1


	//   ....[42]....
        /*03a8*/ 	.word	0x000019c0
        /*03ac*/ 	.word	0x000000ff
        /*03b0*/ 	.word	0x00000038
        /*03b4*/ 	.short	0x010a
        /*03b6*/ 	.byte	0x08
	.zero		1


	//   ....[43]....
        /*03b8*/ 	.word	0x00001a40
        /*03bc*/ 	.word	0x000000ff
        /*03c0*/ 	.word	0x00000038
        /*03c4*/ 	.short	0x010a
        /*03c6*/ 	.byte	0x11
	.zero		1


	//   ....[44]....
        /*03c8*/ 	.word	0x00001b90
        /*03cc*/ 	.word	0x000000ff
        /*03d0*/ 	.word	0x00000038
        /*03d4*/ 	.short	0x010a
        /*03d6*/ 	.byte	0x08
	.zero		1


	//   ....[45]....
        /*03d8*/ 	.word	0x00001cd0
        /*03dc*/ 	.word	0x00000002
        /*03e0*/ 	.word	0x000000c0
        /*03e4*/ 	.short	0x010a
        /*03e6*/ 	.byte	0xff
	.zero		1


	//   ....[46]....
        /*03e8*/ 	.word	0x00001d90
        /*03ec*/ 	.word	0x00000002
        /*03f0*/ 	.word	0x00000000
        /*03f4*/ 	.short	0x0101
        /*03f6*/ 	.byte	0xff
	.zero		1


	//   ....[47]....
        /*03f8*/ 	.word	0x000022f0
        /*03fc*/ 	.word	0x000000ff
        /*0400*/ 	.word	0x00000000
        /*0404*/ 	.short	0x010a
        /*0406*/ 	.byte	0x05
	.zero		1


	//   ....[48]....
        /*0408*/ 	.word	0x00002380
        /*040c*/ 	.word	0x000000ff
        /*0410*/ 	.word	0x00000000
        /*0414*/ 	.short	0x010a
        /*0416*/ 	.byte	0x05
	.zero		1


	//   ....[49]....
        /*0418*/ 	.word	0x00002410
        /*041c*/ 	.word	0x000000ff
        /*0420*/ 	.word	0x00000000
        /*0424*/ 	.short	0x010a
        /*0426*/ 	.byte	0x05
	.zero		1


	//   ....[50]....
        /*0428*/ 	.word	0x000024a0
        /*042c*/ 	.word	0x000000ff
        /*0430*/ 	.word	0x00000000
        /*0434*/ 	.short	0x010a
        /*0436*/ 	.byte	0x05
	.zero		1


	//   ....[51]....
        /*0438*/ 	.word	0x00002530
        /*043c*/ 	.word	0x000000ff
        /*0440*/ 	.word	0x00000000
        /*0444*/ 	.short	0x010a
        /*0446*/ 	.byte	0x05
	.zero		1


	//   ....[52]....
        /*0448*/ 	.word	0x000025c0
        /*044c*/ 	.word	0x000000ff
        /*0450*/ 	.word	0x00000000
        /*0454*/ 	.short	0x010a
        /*0456*/ 	.byte	0x05
	.zero		1


	//   ....[53]....
        /*0458*/ 	.word	0x00002660
        /*045c*/ 	.word	0x00000000
        /*0460*/ 	.word	0x00000000
        /*0464*/ 	.short	0x010a
        /*0466*/ 	.byte	0xff
	.zero		1


	//   ....[54]....
        /*0468*/ 	.word	0x00002780
        /*046c*/ 	.word	0x00000000
        /*0470*/ 	.word	0x00000100
        /*0474*/ 	.short	0x010a
        /*0476*/ 	.byte	0xff
	.zero		1


	//   ....[55]....
        /*0478*/ 	.word	0x000027e0
        /*047c*/ 	.word	0x00000004
        /*0480*/ 	.word	0x00000000
        /*0484*/ 	.short	0x0101
        /*0486*/ 	.byte	0xff
	.zero		1


	//   ....[56]....
        /*0488*/ 	.word	0x00002800
        /*048c*/ 	.word	0x000000ff
        /*0490*/ 	.word	0x000000d0
        /*0494*/ 	.short	0x010a
        /*0496*/ 	.byte	0x05
	.zero		1


	//   ....[57]....
        /*0498*/ 	.word	0x00002920
        /*049c*/ 	.word	0x00000000
        /*04a0*/ 	.word	0x000000c0
        /*04a4*/ 	.short	0x010a
        /*04a6*/ 	.byte	0xff
	.zero		1


	//   ....[58]....
        /*04a8*/ 	.word	0x00002a30
        /*04ac*/ 	.word	0x00000000
        /*04b0*/ 	.word	0x00000000
        /*04b4*/ 	.short	0x0101
        /*04b6*/ 	.byte	0xff
	.zero		1


	//   ....[59]....
        /*04b8*/ 	.word	0x00002ac0
        /*04bc*/ 	.word	0x000000ff
        /*04c0*/ 	.word	0x000000d0
        /*04c4*/ 	.short	0x0106
        /*04c6*/ 	.byte	0x05
	.zero		1


	//   ....[60]....
        /*04c8*/ 	.word	0x00002ae0
        /*04cc*/ 	.word	0x000000ff
        /*04d0*/ 	.word	0x000000d0
        /*04d4*/ 	.short	0x010a
        /*04d6*/ 	.byte	0x05
	.zero		1


	//   ....[61]....
        /*04d8*/ 	.word	0x00002b70
        /*04dc*/ 	.word	0x000000ff
        /*04e0*/ 	.word	0x000000d0
        /*04e4*/ 	.short	0x0106
        /*04e6*/ 	.byte	0x04
	.zero		1


	//   ....[62]....
        /*04e8*/ 	.word	0x00002bb0
        /*04ec*/ 	.word	0x00000000
        /*04f0*/ 	.word	0x000000d0
        /*04f4*/ 	.short	0x010a
        /*04f6*/ 	.byte	0xff
	.zero		1


	//   ....[63]....
        /*04f8*/ 	.word	0x000030b0
        /*04fc*/ 	.word	0x00000000
        /*0500*/ 	.word	0x000000c0
        /*0504*/ 	.short	0x010a
        /*0506*/ 	.byte	0xff
	.zero		1


	//   ....[64]....
        /*0508*/ 	.word	0x000031c0
        /*050c*/ 	.word	0x00000003
        /*0510*/ 	.word	0x00000000
        /*0514*/ 	.short	0x0101
        /*0516*/ 	.byte	0xff
	.zero		1


	//   ....[65]....
        /*0518*/ 	.word	0x000031d0
        /*051c*/ 	.word	0x000000ff
        /*0520*/ 	.word	0x00000000
        /*0524*/ 	.short	0x010a
        /*0526*/ 	.byte	0x04
	.zero		1


	//   ....[66]....
        /*0528*/ 	.word	0x000031f0
        /*052c*/ 	.word	0x000000ff
        /*0530*/ 	.word	0x000000f0
        /*0534*/ 	.short	0x010a
        /*0536*/ 	.byte	0x08
	.zero		1


	//   ....[67]....
        /*0538*/ 	.word	0x000032c0
        /*053c*/ 	.word	0x000000ff
        /*0540*/ 	.word	0x00000000
        /*0544*/ 	.short	0x010a
        /*0546*/ 	.byte	0x07
	.zero		1


	//   ....[68]....
        /*0548*/ 	.word	0x00003400
        /*054c*/ 	.word	0x000000ff
        /*0550*/ 	.word	0x00000000
        /*0554*/ 	.short	0x010a
        /*0556*/ 	.byte	0x04
	.zero		1


	//   ....[69]....
        /*0558*/ 	.word	0x000035f0
        /*055c*/ 	.word	0x000000ff
        /*0560*/ 	.word	0x00000000
        /*0564*/ 	.short	0x010a
        /*0566*/ 	.byte	0x05
	.zero		1


	//   ....[70]....
        /*0568*/ 	.word	0x00003680
        /*056c*/ 	.word	0x000000ff
        /*0570*/ 	.word	0x00000000
        /*0574*/ 	.short	0x010a
        /*0576*/ 	.byte	0x07
	.zero		1


	//   ....[71]....
        /*0578*/ 	.word	0x00003b00
        /*057c*/ 	.word	0x00000000
        /*0580*/ 	.word	0x000000c0
        /*0584*/ 	.short	0x010a
        /*0586*/ 	.byte	0xff
	.zero		1


	//   ....[72]....
        /*0588*/ 	.word	0x00003bc0
        /*058c*/ 	.word	0x00000000
        /*0590*/ 	.word	0x00000000
        /*0594*/ 	.short	0x0101
        /*0596*/ 	.byte	0xff
	.zero		1


	//   ....[73]....
        /*0598*/ 	.word	0x00003ee0
        /*059c*/ 	.word	0x000000ff
        /*05a0*/ 	.word	0x000000b8
        /*05a4*/ 	.short	0x010a
        /*05a6*/ 	.byte	0x07
	.zero		1


	//   ....[74]....
        /*05a8*/ 	.word	0x000040d0
        /*05ac*/ 	.word	0x000000ff
        /*05b0*/ 	.word	0x00000090
        /*05b4*/ 	.short	0x010a
        /*05b6*/ 	.byte	0x07
	.zero		1


	//   ....[75]....
        /*05b8*/ 	.word	0x00004240
        /*05bc*/ 	.word	0x000000ff
        /*05c0*/ 	.word	0x00000070
        /*05c4*/ 	.short	0x010b
        /*05c6*/ 	.byte	0x07
	.zero		1


	//   ....[76]....
        /*05c8*/ 	.word	0x00004250
        /*05cc*/ 	.word	0x000000ff
        /*05d0*/ 	.word	0x00000000
        /*05d4*/ 	.short	0x0101
        /*05d6*/ 	.byte	0x08
	.zero		1


	//   ....[77]....
        /*05d8*/ 	.word	0x00004270
        /*05dc*/ 	.word	0x000000ff
        /*05e0*/ 	.word	0x00000098
        /*05e4*/ 	.short	0x010a
        /*05e6*/ 	.byte	0x07
	.zero		1


	//   ....[78]....
        /*05e8*/ 	.word	0x000043d0
        /*05ec*/ 	.word	0x000000ff
        /*05f0*/ 	.word	0x00000078
        /*05f4*/ 	.short	0x010b
        /*05f6*/ 	.byte	0x07
	.zero		1


	//   ....[79]....
        /*05f8*/ 	.word	0x000043e0
        /*05fc*/ 	.word	0x000000ff
        /*0600*/ 	.word	0x00000000
        /*0604*/ 	.short	0x0101
        /*0606*/ 	.byte	0x08
	.zero		1


	//   ....[80]....
        /*0608*/ 	.word	0x000043f0
        /*060c*/ 	.word	0x000000ff
        /*0610*/ 	.word	0x000000a0
        /*0614*/ 	.short	0x010a
        /*0616*/ 	.byte	0x07
	.zero		1


	//   ....[81]....
        /*0618*/ 	.word	0x00004590
        /*061c*/ 	.word	0x000000ff
        /*0620*/ 	.word	0x00000080
        /*0624*/ 	.short	0x010b
        /*0626*/ 	.byte	0x07
	.zero		1


	//   ....[82]....
        /*0628*/ 	.word	0x00004600
        /*062c*/ 	.word	0x000000ff
        /*0630*/ 	.word	0x00000000
        /*0634*/ 	.short	0x0101
        /*0636*/ 	.byte	0x08
	.zero		1


	//   ....[83]....
        /*0638*/ 	.word	0x00004630
        /*063c*/ 	.word	0x000000ff
        /*0640*/ 	.word	0x000000a8
        /*0644*/ 	.short	0x010a
        /*0646*/ 	.byte	0x07
	.zero		1


	//   ....[84]....
        /*0648*/ 	.word	0x00004840
        /*064c*/ 	.word	0x000000ff
        /*0650*/ 	.word	0x00000088
        /*0654*/ 	.short	0x010b
        /*0656*/ 	.byte	0x07
	.zero		1


	//   ....[85]....
        /*0658*/ 	.word	0x00004860
        /*065c*/ 	.word	0x000000ff
        /*0660*/ 	.word	0x00000000
        /*0664*/ 	.short	0x0101
        /*0666*/ 	.byte	0x0d
	.zero		1


	//   ....[86]....
        /*0668*/ 	.word	0x00004890
        /*066c*/ 	.word	0x000000ff
        /*0670*/ 	.word	0x00000090
        /*0674*/ 	.short	0x010a
        /*0676*/ 	.byte	0x07
	.zero		1


	//   ....[87]....
        /*0678*/ 	.word	0x000048b0
        /*067c*/ 	.word	0x000000ff
        /*0680*/ 	.word	0x00000098
        /*0684*/ 	.short	0x010a
        /*0686*/ 	.byte	0x07
	.zero		1


	//   ....[88]....
        /*0688*/ 	.word	0x000048d0
        /*068c*/ 	.word	0x000000ff
        /*0690*/ 	.word	0x000000a0
        /*0694*/ 	.short	0x010a
        /*0696*/ 	.byte	0x07
	.zero		1


	//   ....[89]....
        /*0698*/ 	.word	0x00004910
        /*069c*/ 	.word	0x00000000
        /*06a0*/ 	.word	0x000000a8
        /*06a4*/ 	.short	0x010a
        /*06a6*/ 	.byte	0xff
	.zero		1


	//   ....[90]....
        /*06a8*/ 	.word	0x00004c50
        /*06ac*/ 	.word	0x00000000
        /*06b0*/ 	.word	0x000000c0
        /*06b4*/ 	.short	0x010a
        /*06b6*/ 	.byte	0xff
	.zero		1


	//   ....[91]....
        /*06b8*/ 	.word	0x00004d60
        /*06bc*/ 	.word	0x00000000
        /*06c0*/ 	.word	0x00000000
        /*06c4*/ 	.short	0x0101
        /*06c6*/ 	.byte	0xff
	.zero		1


	//   ....[92]....
        /*06c8*/ 	.word	0x00005710
        /*06cc*/ 	.word	0x00000000
        /*06d0*/ 	.word	0x00000070
        /*06d4*/ 	.short	0x010a
        /*06d6*/ 	.byte	0xff
	.zero		1


	//   ....[93]....
        /*06d8*/ 	.word	0x00005810
        /*06dc*/ 	.word	0x000000c5
        /*06e0*/ 	.word	0x000000e0
        /*06e4*/ 	.short	0x010a
        /*06e6*/ 	.byte	0xff
	.zero		1


	//   ....[94]....
        /*06e8*/ 	.word	0x00005990
        /*06ec*/ 	.word	0x00000000
        /*06f0*/ 	.word	0x00000070
        /*06f4*/ 	.short	0x010a
        /*06f6*/ 	.byte	0xff
	.zero		1


	//   ....[95]....
        /*06f8*/ 	.word	0x00005af0
        /*06fc*/ 	.word	0x00000000
        /*0700*/ 	.word	0x00000000
        /*0704*/ 	.short	0x0101
        /*0706*/ 	.byte	0xff
	.zero		1


	//   ....[96]....
        /*0708*/ 	.word	0x00005b50
        /*070c*/ 	.word	0x000000c5
        /*0710*/ 	.word	0x000000e0
        /*0714*/ 	.short	0x010a
        /*0716*/ 	.byte	0xff
	.zero		1


	//   ....[97]....
        /*0718*/ 	.word	0x00006f00
        /*071c*/ 	.word	0x000000d0
        /*0720*/ 	.word	0x00000070
        /*0724*/ 	.short	0x010a
        /*0726*/ 	.byte	0xff
	.zero		1


	//   ....[98]....
        /*0728*/ 	.word	0x00006fd0
        /*072c*/ 	.word	0x000000d0
        /*0730*/ 	.word	0x00000070
        /*0734*/ 	.short	0x010a
        /*0736*/ 	.byte	0xff
	.zero		1


	//   ....[99]....
        /*0738*/ 	.word	0x00007110
        /*073c*/ 	.word	0x00000003
        /*0740*/ 	.word	0x00000000
        /*0744*/ 	.short	0x0101
        /*0746*/ 	.byte	0xff
	.zero		1


	//   ....[100]....
        /*0748*/ 	.word	0x000084b0
        /*074c*/ 	.word	0x00000000
        /*0750*/ 	.word	0x00000070
        /*0754*/ 	.short	0x010a
        /*0756*/ 	.byte	0xff
	.zero		1


	//   ....[101]....
        /*0758*/ 	.word	0x00008580
        /*075c*/ 	.word	0x00000000
        /*0760*/ 	.word	0x00000070
        /*0764*/ 	.short	0x010a
        /*0766*/ 	.byte	0xff
	.zero		1


	//   ....[102]....
        /*0768*/ 	.word	0x000086e0
        /*076c*/ 	.word	0x00000000
        /*0770*/ 	.word	0x00000000
        /*0774*/ 	.short	0x0101
        /*0776*/ 	.byte	0xff
	.zero		1


	//   ....[103]....
        /*0778*/ 	.word	0x00009a90
        /*077c*/ 	.word	0x00000000
        /*0780*/ 	.word	0x00000070
        /*0784*/ 	.short	0x010a
        /*0786*/ 	.byte	0xff
	.zero		1


	//   ....[104]....
        /*0788*/ 	.word	0x00009b60
        /*078c*/ 	.word	0x00000000
        /*0790*/ 	.word	0x00000070
        /*0794*/ 	.short	0x010a
        /*0796*/ 	.byte	0xff
	.zero		1


	//   ....[105]....
        /*0798*/ 	.word	0x00009cc0
        /*079c*/ 	.word	0x00000000
        /*07a0*/ 	.word	0x00000000
        /*07a4*/ 	.short	0x0101
        /*07a6*/ 	.byte	0xff
	.zero		1


	//   ....[106]....
        /*07a8*/ 	.word	0x0000a1b0
        /*07ac*/ 	.word	0x000000ff
        /*07b0*/ 	.word	0x00000000
        /*07b4*/ 	.short	0x0101
        /*07b6*/ 	.byte	0x05
	.zero		1


	//   ....[107]....
        /*07b8*/ 	.word	0x0000b130
        /*07bc*/ 	.word	0x00000003
        /*07c0*/ 	.word	0x00000110
        /*07c4*/ 	.short	0x010a
        /*07c6*/ 	.byte	0xff
	.zero		1


	//   ....[108]....
        /*07c8*/ 	.word	0x0000b190
        /*07cc*/ 	.word	0x00000002
        /*07d0*/ 	.word	0x00000038
        /*07d4*/ 	.short	0x010a
        /*07d6*/ 	.byte	0xff
	.zero		1


	//   ....[109]....
        /*07d8*/ 	.word	0x0000b1f0
        /*07dc*/ 	.word	0x00000002
        /*07e0*/ 	.word	0x00000038
        /*07e4*/ 	.short	0x010a
        /*07e6*/ 	.byte	0xff
	.zero		1


	//   ....[110]....
        /*07e8*/ 	.word	0x0000b240
        /*07ec*/ 	.word	0x00000002
        /*07f0*/ 	.word	0x000000c0
        /*07f4*/ 	.short	0x010a
        /*07f6*/ 	.byte	0xff
	.zero		1


	//   ....[111]....
        /*07f8*/ 	.word	0x0000b2a0
        /*07fc*/ 	.word	0x00000000
        /*0800*/ 	.word	0x00000000
        /*0804*/ 	.short	0x010a
        /*0806*/ 	.byte	0xff
	.zero		1


	//   ....[112]....
        /*0808*/ 	.word	0x0000b300
        /*080c*/ 	.word	0x00000000
        /*0810*/ 	.word	0x00000000
        /*0814*/ 	.short	0x010a
        /*0816*/ 	.byte	0xff
	.zero		1


	//   ....[113]....
        /*0818*/ 	.word	0x0000b360
        /*081c*/ 	.word	0x00000000
        /*0820*/ 	.word	0x00000000
        /*0824*/ 	.short	0x010a
        /*0826*/ 	.byte	0xff
	.zero		1


	//   ....[114]....
        /*0828*/ 	.word	0x0000b3c0
        /*082c*/ 	.word	0x00000000
        /*0830*/ 	.word	0x00000000
        /*0834*/ 	.short	0x010a
        /*0836*/ 	.byte	0xff
	.zero		1


	//   ....[115]....
        /*0838*/ 	.word	0x0000b420
        /*083c*/ 	.word	0x00000000
        /*0840*/ 	.word	0x00000000
        /*0844*/ 	.short	0x010a
        /*0846*/ 	.byte	0xff
	.zero		1


	//   ....[116]....
        /*0848*/ 	.word	0x0000b480
        /*084c*/ 	.word	0x00000000
        /*0850*/ 	.word	0x00000000
        /*0854*/ 	.short	0x010a
        /*0856*/ 	.byte	0xff
	.zero		1


	//   ....[117]....
        /*0858*/ 	.word	0x0000b4d0
        /*085c*/ 	.word	0x00000000
        /*0860*/ 	.word	0x00000100
        /*0864*/ 	.short	0x010a
        /*0866*/ 	.byte	0xff
	.zero		1


	//   ....[118]....
        /*0868*/ 	.word	0x0000b530
        /*086c*/ 	.word	0x00000000
        /*0870*/ 	.word	0x000000d0
        /*0874*/ 	.short	0x010a
        /*0876*/ 	.byte	0xff
	.zero		1


	//   ....[119]....
        /*0878*/ 	.word	0x0000b580
        /*087c*/ 	.word	0x00000000
        /*0880*/ 	.word	0x000000c0
        /*0884*/ 	.short	0x010a
        /*0886*/ 	.byte	0xff
	.zero		1


	//   ....[120]....
        /*0888*/ 	.word	0x0000b5e0
        /*088c*/ 	.word	0x00000000
        /*0890*/ 	.word	0x000000d0
        /*0894*/ 	.short	0x010a
        /*0896*/ 	.byte	0xff
	.zero		1


	//   ....[121]....
        /*0898*/ 	.word	0x0000b630
        /*089c*/ 	.word	0x00000000
        /*08a0*/ 	.word	0x000000c0
        /*08a4*/ 	.short	0x010a
        /*08a6*/ 	.byte	0xff
	.zero		1


	//   ....[122]....
        /*08a8*/ 	.word	0x0000b690
        /*08ac*/ 	.word	0x00000003
        /*08b0*/ 	.word	0x000000f0
        /*08b4*/ 	.short	0x010a
        /*08b6*/ 	.byte	0xff
	.zero		1


	//   ....[123]....
        /*08b8*/ 	.word	0x0000b6f0
        /*08bc*/ 	.word	0x00000000
        /*08c0*/ 	.word	0x00000000
        /*08c4*/ 	.short	0x010a
        /*08c6*/ 	.byte	0xff
	.zero		1


	//   ....[124]....
        /*08c8*/ 	.word	0x0000b750
        /*08cc*/ 	.word	0x00000000
        /*08d0*/ 	.word	0x00000000
        /*08d4*/ 	.short	0x010a
        /*08d6*/ 	.byte	0xff
	.zero		1


	//   ....[125]....
        /*08d8*/ 	.word	0x0000b7b0
        /*08dc*/ 	.word	0x00000000
        /*08e0*/ 	.word	0x00000000
        /*08e4*/ 	.short	0x010a
        /*08e6*/ 	.byte	0xff
	.zero		1


	//   ....[126]....
        /*08e8*/ 	.word	0x0000b800
        /*08ec*/ 	.word	0x00000000
        /*08f0*/ 	.word	0x000000c0
        /*08f4*/ 	.short	0x010a
        /*08f6*/ 	.byte	0xff
	.zero		1


	//   ....[127]....
        /*08f8*/ 	.word	0x0000b860
        /*08fc*/ 	.word	0x00000000
        /*0900*/ 	.word	0x000000b8
        /*0904*/ 	.short	0x010a
        /*0906*/ 	.byte	0xff
	.zero		1


	//   ....[128]....
        /*0908*/ 	.word	0x0000b8c0
        /*090c*/ 	.word	0x00000003
        /*0910*/ 	.word	0x00000090
        /*0914*/ 	.short	0x010a
        /*0916*/ 	.byte	0xff
	.zero		1


	//   ....[129]....
        /*0918*/ 	.word	0x0000b920
        /*091c*/ 	.word	0x00000003
        /*0920*/ 	.word	0x00000098
        /*0924*/ 	.short	0x010a
        /*0926*/ 	.byte	0xff
	.zero		1


	//   ....[130]....
        /*0928*/ 	.word	0x0000b980
        /*092c*/ 	.word	0x00000003
        /*0930*/ 	.word	0x000000a0
        /*0934*/ 	.short	0x010a
        /*0936*/ 	.byte	0xff
	.zero		1


	//   ....[131]....
        /*0938*/ 	.word	0x0000b9e0
        /*093c*/ 	.word	0x00000003
        /*0940*/ 	.word	0x000000a8
        /*0944*/ 	.short	0x010a
        /*0946*/ 	.byte	0xff
	.zero		1


	//   ....[132]....
        /*0948*/ 	.word	0x0000ba40
        /*094c*/ 	.word	0x00000000
        /*0950*/ 	.word	0x00000090
        /*0954*/ 	.short	0x010a
        /*0956*/ 	.byte	0xff
	.zero		1


	//   ....[133]....
        /*0958*/ 	.word	0x0000baa0
        /*095c*/ 	.word	0x00000000
        /*0960*/ 	.word	0x00000098
        /*0964*/ 	.short	0x010a
        /*0966*/ 	.byte	0xff
	.zero		1


	//   ....[134]....
        /*0968*/ 	.word	0x0000bb00
        /*096c*/ 	.word	0x00000000
        /*0970*/ 	.word	0x000000a0
        /*0974*/ 	.short	0x010a
        /*0976*/ 	.byte	0xff
	.zero		1


	//   ....[135]....
        /*0978*/ 	.word	0x0000bb50
        /*097c*/ 	.word	0x00000000
        /*0980*/ 	.word	0x000000c0
        /*0984*/ 	.short	0x010a
        /*0986*/ 	.byte	0xff
	.zero		1


	//   ....[136]....
        /*0988*/ 	.word	0x0000bba0
        /*098c*/ 	.word	0x00000000
        /*0990*/ 	.word	0x00000070
        /*0994*/ 	.short	0x010a
        /*0996*/ 	.byte	0xff
	.zero		1


	//   ....[137]....
        /*0998*/ 	.word	0x0000bbf0
        /*099c*/ 	.word	0x000000c5
        /*09a0*/ 	.word	0x000000e0
        /*09a4*/ 	.short	0x010a
        /*09a6*/ 	.byte	0xff
	.zero		1


	//   ....[138]....
        /*09a8*/ 	.word	0x0000bc40
        /*09ac*/ 	.word	0x000000d0
        /*09b0*/ 	.word	0x00000070
        /*09b4*/ 	.short	0x010a
        /*09b6*/ 	.byte	0xff
	.zero		1


	//   ....[139]....
        /*09b8*/ 	.word	0x0000bc90
        /*09bc*/ 	.word	0x00000000
        /*09c0*/ 	.word	0x00000070
        /*09c4*/ 	.short	0x010a
        /*09c6*/ 	.byte	0xff
	.zero		1


	//   ....[140]....
        /*09c8*/ 	.word	0x0000bce0
        /*09cc*/ 	.word	0x00000000
        /*09d0*/ 	.word	0x00000070
        /*09d4*/ 	.short	0x010a
        /*09d6*/ 	.byte	0xff
	.zero		1


	//----- nvinfo : EIATTR_NUM_MBARRIERS
	.align		4
.L_48:
        /*09d8*/ 	.byte	0x03, 0x38
        /*09da*/ 	.short	0x0024


	//----- nvinfo : EIATTR_EXIT_INSTR_OFFSETS
	.align		4
        /*09dc*/ 	.byte	0x04, 0x1c
        /*09de*/ 	.short	(.L_50 - .L_49)


	//   ....[0]....
.L_49:
        /*09e0*/ 	.word	0x00002690


	//   ....[1]....
        /*09e4*/ 	.word	0x00002b80


	//   ....[2]....
        /*09e8*/ 	.word	0x00002be0


	//   ....[3]....
        /*09ec*/ 	.word	0x000038e0


	//   ....[4]....
        /*09f0*/ 	.word	0x00004940


	//   ....[5]....
        /*09f4*/ 	.word	0x00004980


	//   ....[6]....
        /*09f8*/ 	.word	0x0000b120


	//----- nvinfo : EIATTR_MAX_THREADS
	.align		4
.L_50:
        /*09fc*/ 	.byte	0x04, 0x05
        /*09fe*/ 	.short	(.L_52 - .L_51)
.L_51:
        /*0a00*/ 	.word	0x00000100
        /*0a04*/ 	.word	0x00000001
        /*0a08*/ 	.word	0x00000001


	//----- nvinfo : EIATTR_CRS_STACK_SIZE
	.align		4
.L_52:
        /*0a0c*/ 	.byte	0x04, 0x1e
        /*0a0e*/ 	.short	(.L_54 - .L_53)
.L_53:
        /*0a10*/ 	.word	0x00000000


	//----- nvinfo : EIATTR_CBANK_PARAM_SIZE
	.align		4
.L_54:
        /*0a14*/ 	.byte	0x03, 0x19
        /*0a16*/ 	.short	0x0800


	//----- nvinfo : EIATTR_PARAM_CBANK
	.align		4
        /*0a18*/ 	.byte	0x04, 0x0a
        /*0a1a*/ 	.short	(.L_56 - .L_55)
	.align		4
.L_55:
        /*0a1c*/ 	.word	index@(.nv.constant0._ZN7cutlass13device_kernelINS_4gemm6kernel13GemmUniversalIN4cute5tupleIJiiiiEEENS1_10collective13CollectiveMmaINS1_35MainloopSm100TmaUmmaWarpSpecializedILi7ELi2ELi2ENS5_IJNS4_1CILi1EEESB_SB_EEEEENS5_IJNSA_ILi128EEENSA_ILi256EEENSA_ILi64EEEEEENS_12float_e4m3_tENS5_IJlSB_lEEESI_SJ_NS4_8TiledMMAINS4_8MMA_AtomIJNS4_10MMA_TraitsINS4_19SM100_MMA_F8F6F4_SSEJSI_SI_fSE_SF_NS4_17integral_constantINS4_4UMMA5MajorELSQ_0EEESR_NSO_INSP_7ScaleInELSS_0EEEST_EEEEEENS4_6LayoutISC_NS5_IJNSA_ILi0EEESX_SX_EEEEENS5_IJNS4_10UnderscoreES10_S10_EEEEENS4_13SM90_TMA_LOADENS4_14ComposedLayoutINS4_7SwizzleILi2ELi4ELi3EEENS4_18smem_ptr_flag_bitsILi8EEENSW_INS5_IJNSA_ILi8EEESG_EEENS5_IJSG_SB_EEEEEEEvNS4_8identityES13_S1D_vS1E_EENS_8epilogue10collective18CollectiveEpilogueINS1G_23Sm100TmaWarpSpecializedILi4ELi2ELi64ELb0ELb0EEEJSH_NS5_IJNSW_ISE_SB_EENSW_ISG_SB_EEEEESI_SJ_SI_SJ_NS1G_6fusion15FusionCallbacksIS1K_NS1O_13LinCombEltActINS1G_6thread4ReLuESI_fSI_fLNS_15FloatRoundStyleE2EEESH_S1N_JEEENS4_5SM1004TMEM4LOAD26SM100_TMEM_LOAD_32dp32b64xES13_S1D_NS4_39AutoVectorizingCopyWithAssumedAlignmentILi128EEENS4_14SM90_TMA_STOREES1D_S21_S21_EEEvvEEEEvNT_6ParamsE)
        /*0a20*/ 	.short	0x0380
        /*0a22*/ 	.short	0x0800


	//----- nvinfo : EIATTR_SW_WAR
	.align		4
.L_56:
        /*0a24*/ 	.byte	0x04, 0x36
        /*0a26*/ 	.short	(.L_58 - .L_57)
.L_57:
        /*0a28*/ 	.word	0x00000008
.L_58:


//--------------------- .nv.callgraph             --------------------------
	.section	.nv.callgraph,"",@"SHT_CUDA_CALLGRAPH"
	.align	4
	.sectionentsize	8
	.align		4
        /*0000*/ 	.word	0x00000000
	.align		4
        /*0004*/ 	.word	0xffffffff
	.align		4
        /*0008*/ 	.word	index@(_ZN7cutlass13device_kernelINS_4gemm6kernel13GemmUniversalIN4cute5tupleIJiiiiEEENS1_10collective13CollectiveMmaINS1_35MainloopSm100TmaUmmaWarpSpecializedILi7ELi2ELi2ENS5_IJNS4_1CILi1EEESB_SB_EEEEENS5_IJNSA_ILi128EEENSA_ILi256EEENSA_ILi64EEEEEENS_12float_e4m3_tENS5_IJlSB_lEEESI_SJ_NS4_8TiledMMAINS4_8MMA_AtomIJNS4_10MMA_TraitsINS4_19SM100_MMA_F8F6F4_SSEJSI_SI_fSE_SF_NS4_17integral_constantINS4_4UMMA5MajorELSQ_0EEESR_NSO_INSP_7ScaleInELSS_0EEEST_EEEEEENS4_6LayoutISC_NS5_IJNSA_ILi0EEESX_SX_EEEEENS5_IJNS4_10UnderscoreES10_S10_EEEEENS4_13SM90_TMA_LOADENS4_14ComposedLayoutINS4_7SwizzleILi2ELi4ELi3EEENS4_18smem_ptr_flag_bitsILi8EEENSW_INS5_IJNSA_ILi8EEESG_EEENS5_IJSG_SB_EEEEEEEvNS4_8identityES13_S1D_vS1E_EENS_8epilogue10collective18CollectiveEpilogueINS1G_23Sm100TmaWarpSpecializedILi4ELi2ELi64ELb0ELb0EEEJSH_NS5_IJNSW_ISE_SB_EENSW_ISG_SB_EEEEESI_SJ_SI_SJ_NS1G_6fusion15FusionCallbacksIS1K_NS1O_13LinCombEltActINS1G_6thread4ReLuESI_fSI_fLNS_15FloatRoundStyleE2EEESH_S1N_JEEENS4_5SM1004TMEM4LOAD26SM100_TMEM_LOAD_32dp32b64xES13_S1D_NS4_39AutoVectorizingCopyWithAssumedAlignmentILi128EEENS4_14SM90_TMA_STOREES1D_S21_S21_EEEvvEEEEvNT_6ParamsE)
	.align		4
        /*000c*/ 	.word	index@(__assertfail)
	.align		4
        /*0010*/ 	.word	0x00000000
	.align		4
        /*0014*/ 	.word	0xfffffffe
	.align		4
        /*0018*/ 	.word	0x00000000
	.align		4
        /*001c*/ 	.word	0xfffffffd
	.align		4
        /*0020*/ 	.word	0x00000000
	.align		4
        /*0024*/ 	.word	0xfffffffc


//--------------------- .nv.constant4             --------------------------
	.section	.nv.constant4,"a",@progbits
	.align	8
	.align		8
.nv.constant4:
        /*0000*/ 	.dword	__assertfail
	.align		8
        /*0008*/ 	.dword	__unnamed_1
	.align		8
        /*0010*/ 	.dword	__unnamed_2
	.align		8
        /*0018*/ 	.dword	__unnamed_3
	.align		8
        /*0020*/ 	.dword	_ZN39_INTERNAL_bfccbb8d_4_k_cu_51f84720_33464cuda3std3__45__cpo5beginE
	.align		8
        /*0028*/ 	.dword	_ZN39_INTERNAL_bfccbb8d_4_k_cu_51f84720_33464cuda3std3__45__cpo3endE
	.align		8
        /*0030*/ 	.dword	_ZN39_INTERNAL_bfccbb8d_4_k_cu_51f84720_33464cuda3std3__45__cpo6cbeginE
	.align		8
        /*0038*/ 	.dword	_ZN39_INTERNAL_bfccbb8d_4_k_cu_51f84720_33464cuda3std3__45__cpo4cendE
	.align		8
        /*0040*/ 	.dword	_ZN39_INTERNAL_bfccbb8d_4_k_cu_51f84720_33464cuda3std3__441_GLOBAL__N__bfccbb8d_4_k_cu_51f84720_33466ignoreE
	.align		8
        /*0048*/ 	.dword	_ZN39_INTERNAL_bfccbb8d_4_k_cu_51f84720_33464cuda3std3__419piecewise_constructE
	.align		8
        /*0050*/ 	.dword	_ZN39_INTERNAL_bfccbb8d_4_k_cu_51f84720_33464cuda3std3__48in_placeE
	.align		8
        /*0058*/ 	.dword	_ZN39_INTERNAL_bfccbb8d_4_k_cu_51f84720_33464cuda3std6ranges3__45__cpo4swapE
	.align		8
        /*0060*/ 	.dword	_ZN39_INTERNAL_bfccbb8d_4_k_cu_51f84720_33464cuda3std6ranges3__45__cpo9iter_moveE
	.align		8
        /*0068*/ 	.dword	_ZN39_INTERNAL_bfccbb8d_4_k_cu_51f84720_33464cute7productE
	.align		8
        /*0070*/ 	.dword	_ZN39_INTERNAL_bfccbb8d_4_k_cu_51f84720_33464cute1_E
	.align		8
        /*0078*/ 	.dword	$str$25
	.align		8
        /*0080*/ 	.dword	$str$26
	.align		8
        /*0088*/ 	.dword	$str$27
	.align		8
        /*0090*/ 	.dword	$str$28


//--------------------- .text._ZN7cutlass13device_kernelINS_4gemm6kernel13GemmUniversalIN4cute5tupleIJiiiiEEENS1_10collective13CollectiveMmaINS1_35MainloopSm100TmaUmmaWarpSpecializedILi7ELi2ELi2ENS5_IJNS4_1CILi1EEESB_SB_EEEEENS5_IJNSA_ILi128EEENSA_ILi256EEENSA_ILi64EEEEEENS_12float_e4m3_tENS5_IJlSB_lEEESI_SJ_NS4_8TiledMMAINS4_8MMA_AtomIJNS4_10MMA_TraitsINS4_19SM100_MMA_F8F6F4_SSEJSI_SI_fSE_SF_NS4_17integral_constantINS4_4UMMA5MajorELSQ_0EEESR_NSO_INSP_7ScaleInELSS_0EEEST_EEEEEENS4_6LayoutISC_NS5_IJNSA_ILi0EEESX_SX_EEEEENS5_IJNS4_10UnderscoreES10_S10_EEEEENS4_13SM90_TMA_LOADENS4_14ComposedLayoutINS4_7SwizzleILi2ELi4ELi3EEENS4_18smem_ptr_flag_bitsILi8EEENSW_INS5_IJNSA_ILi8EEESG_EEENS5_IJSG_SB_EEEEEEEvNS4_8identityES13_S1D_vS1E_EENS_8epilogue10collective18CollectiveEpilogueINS1G_23Sm100TmaWarpSpecializedILi4ELi2ELi64ELb0ELb0EEEJSH_NS5_IJNSW_ISE_SB_EENSW_ISG_SB_EEEEESI_SJ_SI_SJ_NS1G_6fusion15FusionCallbacksIS1K_NS1O_13LinCombEltActINS1G_6thread4ReLuESI_fSI_fLNS_15FloatRoundStyleE2EEESH_S1N_JEEENS4_5SM1004TMEM4LOAD26SM100_TMEM_LOAD_32dp32b64xES13_S1D_NS4_39AutoVectorizingCopyWithAssumedAlignmentILi128EEENS4_14SM90_TMA_STOREES1D_S21_S21_EEEvvEEEEvNT_6ParamsE --------------------------
	.section	.text._ZN7cutlass13device_kernelINS_4gemm6kernel13GemmUniversalIN4cute5tupleIJiiiiEEENS1_10collective13CollectiveMmaINS1_35MainloopSm100TmaUmmaWarpSpecializedILi7ELi2ELi2ENS5_IJNS4_1CILi1EEESB_SB_EEEEENS5_IJNSA_ILi128EEENSA_ILi256EEENSA_ILi64EEEEEENS_12float_e4m3_tENS5_IJlSB_lEEESI_SJ_NS4_8TiledMMAINS4_8MMA_AtomIJNS4_10MMA_TraitsINS4_19SM100_MMA_F8F6F4_SSEJSI_SI_fSE_SF_NS4_17integral_constantINS4_4UMMA5MajorELSQ_0EEESR_NSO_INSP_7ScaleInELSS_0EEEST_EEEEEENS4_6LayoutISC_NS5_IJNSA_ILi0EEESX_SX_EEEEENS5_IJNS4_10UnderscoreES10_S10_EEEEENS4_13SM90_TMA_LOADENS4_14ComposedLayoutINS4_7SwizzleILi2ELi4ELi3EEENS4_18smem_ptr_flag_bitsILi8EEENSW_INS5_IJNSA_ILi8EEESG_EEENS5_IJSG_SB_EEEEEEEvNS4_8identityES13_S1D_vS1E_EENS_8epilogue10collective18CollectiveEpilogueINS1G_23Sm100TmaWarpSpecializedILi4ELi2ELi64ELb0ELb0EEEJSH_NS5_IJNSW_ISE_SB_EENSW_ISG_SB_EEEEESI_SJ_SI_SJ_NS1G_6fusion15FusionCallbacksIS1K_NS1O_13LinCombEltActINS1G_6thread4ReLuESI_fSI_fLNS_15FloatRoundStyleE2EEESH_S1N_JEEENS4_5SM1004TMEM4LOAD26SM100_TMEM_LOAD_32dp32b64xES13_S1D_NS4_39AutoVectorizingCopyWithAssumedAlignmentILi128EEENS4_14SM90_TMA_STOREES1D_S21_S21_EEEvvEEEEvNT_6ParamsE,"ax",@progbits
	.align	128
.text._ZN7cutlass13device_kernelINS_4gemm6kernel13GemmUniversalIN4cute5tupleIJiiiiEEENS1_10collective13CollectiveMmaINS1_35MainloopSm100TmaUmmaWarpSpecializedILi7ELi2ELi2ENS5_IJNS4_1CILi1EEESB_SB_EEEEENS5_IJNSA_ILi128EEENSA_ILi256EEENSA_ILi64EEEEEENS_12float_e4m3_tENS5_IJlSB_lEEESI_SJ_NS4_8TiledMMAINS4_8MMA_AtomIJNS4_10MMA_TraitsINS4_19SM100_MMA_F8F6F4_SSEJSI_SI_fSE_SF_NS4_17integral_constantINS4_4UMMA5MajorELSQ_0EEESR_NSO_INSP_7ScaleInELSS_0EEEST_EEEEEENS4_6LayoutISC_NS5_IJNSA_ILi0EEESX_SX_EEEEENS5_IJNS4_10UnderscoreES10_S10_EEEEENS4_13SM90_TMA_LOADENS4_14ComposedLayoutINS4_7SwizzleILi2ELi4ELi3EEENS4_18smem_ptr_flag_bitsILi8EEENSW_INS5_IJNSA_ILi8EEESG_EEENS5_IJSG_SB_EEEEEEEvNS4_8identityES13_S1D_vS1E_EENS_8epilogue10collective18CollectiveEpilogueINS1G_23Sm100TmaWarpSpecializedILi4ELi2ELi64ELb0ELb0EEEJSH_NS5_IJNSW_ISE_SB_EENSW_ISG_SB_EEEEESI_SJ_SI_SJ_NS1G_6fusion15FusionCallbacksIS1K_NS1O_13LinCombEltActINS1G_6thread4ReLuESI_fSI_fLNS_15FloatRoundStyleE2EEESH_S1N_JEEENS4_5SM1004TMEM4LOAD26SM100_TMEM_LOAD_32dp32b64xES13_S1D_NS4_39AutoVectorizingCopyWithAssumedAlignmentILi128EEENS4_14SM90_TMA_STOREES1D_S21_S21_EEEvvEEEEvNT_6ParamsE:
        .type           _ZN7cutlass13device_kernelINS_4gemm6kernel13GemmUniversalIN4cute5tupleIJiiiiEEENS1_10collective13CollectiveMmaINS1_35MainloopSm100TmaUmmaWarpSpecializedILi7ELi2ELi2ENS5_IJNS4_1CILi1EEESB_SB_EEEEENS5_IJNSA_ILi128EEENSA_ILi256EEENSA_ILi64EEEEEENS_12float_e4m3_tENS5_IJlSB_lEEESI_SJ_NS4_8TiledMMAINS4_8MMA_AtomIJNS4_10MMA_TraitsINS4_19SM100_MMA_F8F6F4_SSEJSI_SI_fSE_SF_NS4_17integral_constantINS4_4UMMA5MajorELSQ_0EEESR_NSO_INSP_7ScaleInELSS_0EEEST_EEEEEENS4_6LayoutISC_NS5_IJNSA_ILi0EEESX_SX_EEEEENS5_IJNS4_10UnderscoreES10_S10_EEEEENS4_13SM90_TMA_LOADENS4_14ComposedLayoutINS4_7SwizzleILi2ELi4ELi3EEENS4_18smem_ptr_flag_bitsILi8EEENSW_INS5_IJNSA_ILi8EEESG_EEENS5_IJSG_SB_EEEEEEEvNS4_8identityES13_S1D_vS1E_EENS_8epilogue10collective18CollectiveEpilogueINS1G_23Sm100TmaWarpSpecializedILi4ELi2ELi64ELb0ELb0EEEJSH_NS5_IJNSW_ISE_SB_EENSW_ISG_SB_EEEEESI_SJ_SI_SJ_NS1G_6fusion15FusionCallbacksIS1K_NS1O_13LinCombEltActINS1G_6thread4ReLuESI_fSI_fLNS_15FloatRoundStyleE2EEESH_S1N_JEEENS4_5SM1004TMEM4LOAD26SM100_TMEM_LOAD_32dp32b64xES13_S1D_NS4_39AutoVectorizingCopyWithAssumedAlignmentILi128EEENS4_14SM90_TMA_STOREES1D_S21_S21_EEEvvEEEEvNT_6ParamsE,@function
        .size           _ZN7cutlass13device_kernelINS_4gemm6kernel13GemmUniversalIN4cute5tupleIJiiiiEEENS1_10collective13CollectiveMmaINS1_35MainloopSm100TmaUmmaWarpSpecializedILi7ELi2ELi2ENS5_IJNS4_1CILi1EEESB_SB_EEEEENS5_IJNSA_ILi128EEENSA_ILi256EEENSA_ILi64EEEEEENS_12float_e4m3_tENS5_IJlSB_lEEESI_SJ_NS4_8TiledMMAINS4_8MMA_AtomIJNS4_10MMA_TraitsINS4_19SM100_MMA_F8F6F4_SSEJSI_SI_fSE_SF_NS4_17integral_constantINS4_4UMMA5MajorELSQ_0EEESR_NSO_INSP_7ScaleInELSS_0EEEST_EEEEEENS4_6LayoutISC_NS5_IJNSA_ILi0EEESX_SX_EEEEENS5_IJNS4_10UnderscoreES10_S10_EEEEENS4_13SM90_TMA_LOADENS4_14ComposedLayoutINS4_7SwizzleILi2ELi4ELi3EEENS4_18smem_ptr_flag_bitsILi8EEENSW_INS5_IJNSA_ILi8EEESG_EEENS5_IJSG_SB_EEEEEEEvNS4_8identityES13_S1D_vS1E_EENS_8epilogue10collective18CollectiveEpilogueINS1G_23Sm100TmaWarpSpecializedILi4ELi2ELi64ELb0ELb0EEEJSH_NS5_IJNSW_ISE_SB_EENSW_ISG_SB_EEEEESI_SJ_SI_SJ_NS1G_6fusion15FusionCallbacksIS1K_NS1O_13LinCombEltActINS1G_6thread4ReLuESI_fSI_fLNS_15FloatRoundStyleE2EEESH_S1N_JEEENS4_5SM1004TMEM4LOAD26SM100_TMEM_LOAD_32dp32b64xES13_S1D_NS4_39AutoVectorizingCopyWithAssumedAlignmentILi128EEENS4_14SM90_TMA_STOREES1D_S21_S21_EEEvvEEEEvNT_6ParamsE,(.L_x_177 - _ZN7cutlass13device_kernelINS_4gemm6kernel13GemmUniversalIN4cute5tupleIJiiiiEEENS1_10collective13CollectiveMmaINS1_35MainloopSm100TmaUmmaWarpSpecializedILi7ELi2ELi2ENS5_IJNS4_1CILi1EEESB_SB_EEEEENS5_IJNSA_ILi128EEENSA_ILi256EEENSA_ILi64EEEEEENS_12float_e4m3_tENS5_IJlSB_lEEESI_SJ_NS4_8TiledMMAINS4_8MMA_AtomIJNS4_10MMA_TraitsINS4_19SM100_MMA_F8F6F4_SSEJSI_SI_fSE_SF_NS4_17integral_constantINS4_4UMMA5MajorELSQ_0EEESR_NSO_INSP_7ScaleInELSS_0EEEST_EEEEEENS4_6LayoutISC_NS5_IJNSA_ILi0EEESX_SX_EEEEENS5_IJNS4_10UnderscoreES10_S10_EEEEENS4_13SM90_TMA_LOADENS4_14ComposedLayoutINS4_7SwizzleILi2ELi4ELi3EEENS4_18smem_ptr_flag_bitsILi8EEENSW_INS5_IJNSA_ILi8EEESG_EEENS5_IJSG_SB_EEEEEEEvNS4_8identityES13_S1D_vS1E_EENS_8epilogue10collective18CollectiveEpilogueINS1G_23Sm100TmaWarpSpecializedILi4ELi2ELi64ELb0ELb0EEEJSH_NS5_IJNSW_ISE_SB_EENSW_ISG_SB_EEEEESI_SJ_SI_SJ_NS1G_6fusion15FusionCallbacksIS1K_NS1O_13LinCombEltActINS1G_6thread4ReLuESI_fSI_fLNS_15FloatRoundStyleE2EEESH_S1N_JEEENS4_5SM1004TMEM4LOAD26SM100_TMEM_LOAD_32dp32b64xES13_S1D_NS4_39AutoVectorizingCopyWithAssumedAlignmentILi128EEENS4_14SM90_TMA_STOREES1D_S21_S21_EEEvvEEEEvNT_6ParamsE)
        .other          _ZN7cutlass13device_kernelINS_4gemm6kernel13GemmUniversalIN4cute5tupleIJiiiiEEENS1_10collective13CollectiveMmaINS1_35MainloopSm100TmaUmmaWarpSpecializedILi7ELi2ELi2ENS5_IJNS4_1CILi1EEESB_SB_EEEEENS5_IJNSA_ILi128EEENSA_ILi256EEENSA_ILi64EEEEEENS_12float_e4m3_tENS5_IJlSB_lEEESI_SJ_NS4_8TiledMMAINS4_8MMA_AtomIJNS4_10MMA_TraitsINS4_19SM100_MMA_F8F6F4_SSEJSI_SI_fSE_SF_NS4_17integral_constantINS4_4UMMA5MajorELSQ_0EEESR_NSO_INSP_7ScaleInELSS_0EEEST_EEEEEENS4_6LayoutISC_NS5_IJNSA_ILi0EEESX_SX_EEEEENS5_IJNS4_10UnderscoreES10_S10_EEEEENS4_13SM90_TMA_LOADENS4_14ComposedLayoutINS4_7SwizzleILi2ELi4ELi3EEENS4_18smem_ptr_flag_bitsILi8EEENSW_INS5_IJNSA_ILi8EEESG_EEENS5_IJSG_SB_EEEEEEEvNS4_8identityES13_S1D_vS1E_EENS_8epilogue10collective18CollectiveEpilogueINS1G_23Sm100TmaWarpSpecializedILi4ELi2ELi64ELb0ELb0EEEJSH_NS5_IJNSW_ISE_SB_EENSW_ISG_SB_EEEEESI_SJ_SI_SJ_NS1G_6fusion15FusionCallbacksIS1K_NS1O_13LinCombEltActINS1G_6thread4ReLuESI_fSI_fLNS_15FloatRoundStyleE2EEESH_S1N_JEEENS4_5SM1004TMEM4LOAD26SM100_TMEM_LOAD_32dp32b64xES13_S1D_NS4_39AutoVectorizingCopyWithAssumedAlignmentILi128EEENS4_14SM90_TMA_STOREES1D_S21_S21_EEEvvEEEEvNT_6ParamsE,@"STO_CUDA_ENTRY STV_DEFAULT"
_ZN7cutlass13device_kernelINS_4gemm6kernel13GemmUniversalIN4cute5tupleIJiiiiEEENS1_10collective13CollectiveMmaINS1_35MainloopSm100TmaUmmaWarpSpecializedILi7ELi2ELi2ENS5_IJNS4_1CILi1EEESB_SB_EEEEENS5_IJNSA_ILi128EEENSA_ILi256EEENSA_ILi64EEEEEENS_12float_e4m3_tENS5_IJlSB_lEEESI_SJ_NS4_8TiledMMAINS4_8MMA_AtomIJNS4_10MMA_TraitsINS4_19SM100_MMA_F8F6F4_SSEJSI_SI_fSE_SF_NS4_17integral_constantINS4_4UMMA5MajorELSQ_0EEESR_NSO_INSP_7ScaleInELSS_0EEEST_EEEEEENS4_6LayoutISC_NS5_IJNSA_ILi0EEESX_SX_EEEEENS5_IJNS4_10UnderscoreES10_S10_EEEEENS4_13SM90_TMA_LOADENS4_14ComposedLayoutINS4_7SwizzleILi2ELi4ELi3EEENS4_18smem_ptr_flag_bitsILi8EEENSW_INS5_IJNSA_ILi8EEESG_EEENS5_IJSG_SB_EEEEEEEvNS4_8identityES13_S1D_vS1E_EENS_8epilogue10collective18CollectiveEpilogueINS1G_23Sm100TmaWarpSpecializedILi4ELi2ELi64ELb0ELb0EEEJSH_NS5_IJNSW_ISE_SB_EENSW_ISG_SB_EEEEESI_SJ_SI_SJ_NS1G_6fusion15FusionCallbacksIS1K_NS1O_13LinCombEltActINS1G_6thread4ReLuESI_fSI_fLNS_15FloatRoundStyleE2EEESH_S1N_JEEENS4_5SM1004TMEM4LOAD26SM100_TMEM_LOAD_32dp32b64xES13_S1D_NS4_39AutoVectorizingCopyWithAssumedAlignmentILi128EEENS4_14SM90_TMA_STOREES1D_S21_S21_EEEvvEEEEvNT_6ParamsE:
[----:B------:R-:W1:Y:S01]  /*0000*/  LDC R1, c[0x0][0x37c] ;  /* 0x0000df00ff017b82 */ /* 0x000e620000000800 */
[----:B------:R-:W2:Y:S01]  /*0010*/  S2R R189, SR_TID.X ;  /* 0x0000000000bd7919 */ /* 0x000ea20000002100 */
[----:B------:R-:W3:Y:S01]  /*0020*/  LDCU.64 UR6, c[0x0][0x890] ;  /* 0x00011200ff0677ac */ /* 0x000ee20008000a00 */
[----:B------:R-:W-:Y:S02]  /*0030*/  PRMT R175, RZ, 0x7610, R175 ;  /* 0x00007610ffaf7816 */ /* 0x000fe400000000af */
[----:B------:R-:W-:Y:S01]  /*0040*/  ELECT P5, URZ, PT ;  /* 0x0000000000ff782f */ /* 0x000fe200038a0000 */
[----:B------:R-:W4:Y:S01]  /*0050*/  LDCU.64 UR44, c[0x0][0x358] ;  /* 0x00006b00ff2c77ac */ /* 0x000f220008000a00 */
[----:B---3--:R-:W-:-:S04]  /*0060*/  UISETP.NE.U32.AND UP2, UPT, UR6, URZ, UPT ;  /* 0x000000ff0600728c */ /* 0x008fc8000bf45070 */
[----:B------:R-:W-:Y:S01]  /*0070*/  UISETP.NE.AND.EX UP2, UPT, UR7, URZ, UPT, UP2 ;  /* 0x000000ff0700728c */ /* 0x000fe2000bf45320 */
[----:B--2---:R-:W-:-:S05]  /*0080*/  SHF.R.U32.HI R177, RZ, 0x5, R189 ;  /* 0x00000005ffb17819 */ /* 0x004fca00000116bd */
[----:B------:R-:W2:Y:S02]  /*0090*/  SHFL.IDX PT, R0, R177, RZ, 0x1f ;  /* 0x00001fffb1007589 */ /* 0x000ea400000e0000 */
[----:B--2---:R-:W-:Y:S01]  /*00a0*/  R2UR UR8, R0 ;  /* 0x00000000000872ca */ /* 0x004fe200000e0000 */
[----:B-1--4-:R-:W-:Y:S05]  /*00b0*/  BRA.U UP2, `(.L_x_0) ;  /* 0x00000001022c7547 */ /* 0x012fea000b800000 */
[----:B------:R-:W1:Y:S02]  /*00c0*/  LDCU.64 UR4, c[0x0][0x888] ;  /* 0x00011100ff0477ac */ /* 0x000e640008000a00 */
[----:B-1----:R-:W-:-:S04]  /*00d0*/  UISETP.NE.U32.AND UP0, UPT, UR4, URZ, UPT ;  /* 0x000000ff0400728c */ /* 0x002fc8000bf05070 */
[----:B------:R-:W-:-:S09]  /*00e0*/  UISETP.NE.AND.EX UP0, UPT, UR5, URZ, UPT, UP0 ;  /* 0x000000ff0500728c */ /* 0x000fd2000bf05300 */
[----:B------:R-:W-:Y:S05]  /*00f0*/  BRA.U !UP0, `(.L_x_1) ;  /* 0x0000000108107547 */ /* 0x000fea000b800000 */
[----:B------:R-:W1:Y:S02]  /*0100*/  LDC.64 R2, c[0x0][0x888] ;  /* 0x00022200ff027b82 */ /* 0x000e640000000a00 */
[----:B-1----:R1:W5:Y:S01]  /*0110*/  LDG.E R81, desc[UR44][R2.64] ;  /* 0x0000002c02517981 */ /* 0x002362000c1e1900 */
[----:B------:R-:W-:Y:S01]  /*0120*/  HFMA2 R175, -RZ, RZ, 0, 5.9604644775390625e-08 ;  /* 0x00000001ffaf7431 */ /* 0x000fe200000001ff */
[----:B------:R-:W-:Y:S05]  /*0130*/  BRA `(.L_x_0) ;  /* 0x00000000000c7947 */ /* 0x000fea0003800000 */
.L_x_1:
[----:B------:R-:W1:Y:S01]  /*0140*/  LDCU UR4, c[0x0][0x880] ;  /* 0x00011000ff0477ac */ /* 0x000e620008000800 */
[----:B------:R-:W-:Y:S01]  /*0150*/  HFMA2 R175, -RZ, RZ, 0, 5.9604644775390625e-08 ;  /* 0x00000001ffaf7431 */ /* 0x000fe200000001ff */
[----:B-1----:R-:W-:-:S07]  /*0160*/  MOV R81, UR4 ;  /* 0x0000000400517c02 */ /* 0x002fce0008000f00 */
.L_x_0:
[----:B------:R-:W2:Y:S02]  /*0170*/  LDCU.64 UR4, c[0x0][0x8b0] ;  /* 0x00011600ff0477ac */ /* 0x000ea40008000a00 */
[----:B--2---:R-:W-:-:S04]  /*0180*/  UISETP.NE.U32.AND UP0, UPT, UR4, URZ, UPT ;  /* 0x000000ff0400728c */ /* 0x004fc8000bf05070 */
[----:B------:R-:W-:-:S09]  /*0190*/  UISETP.NE.AND.EX UP0, UPT, UR5, URZ, UPT, UP0 ;  /* 0x000000ff0500728c */ /* 0x000fd2000bf05300 */
[----:B------:R-:W-:Y:S05]  /*01a0*/  BRA.U UP0, `(.L_x_2) ;  /* 0x0000000100247547 */ /* 0x000fea000b800000 */
[----:B------:R-:W2:Y:S02]  /*01b0*/  LDCU.64 UR4, c[0x0][0x8a8] ;  /* 0x00011500ff0477ac */ /* 0x000ea40008000a00 */
[----:B--2---:R-:W-:-:S04]  /*01c0*/  UISETP.NE.U32.AND UP0, UPT, UR4, URZ, UPT ;  /* 0x000000ff0400728c */ /* 0x004fc8000bf05070 */
[----:B------:R-:W-:-:S09]  /*01d0*/  UISETP.NE.AND.EX UP0, UPT, UR5, URZ, UPT, UP0 ;  /* 0x000000ff0500728c */ /* 0x000fd2000bf05300 */
[----:B------:R-:W-:Y:S05]  /*01e0*/  BRA.U !UP0, `(.L_x_3) ;  /* 0x00000001080c7547 */ /* 0x000fea000b800000 */
[----:B------:R-:W2:Y:S02]  /*01f0*/  LDC.64 R78, c[0x0][0x8a8] ;  /* 0x00022a00ff4e7b82 */ /* 0x000ea40000000a00 */
[----:B--2---:R2:W5:Y:S01]  /*0200*/  LDG.E R78, desc[UR44][R78.64] ;  /* 0x0000002c4e4e7981 */ /* 0x004562000c1e1900 */
[----:B------:R-:W-:Y:S05]  /*0210*/  BRA `(.L_x_2) ;  /* 0x0000000000087947 */ /* 0x000fea0003800000 */
.L_x_3:
[----:B------:R-:W2:Y:S02]  /*0220*/  LDCU UR4, c[0x0][0x8a0] ;  /* 0x00011400ff0477ac */ /* 0x000ea40008000800 */
[----:B--2---:R-:W-:Y:S02]  /*0230*/  MOV R78, UR4 ;  /* 0x00000004004e7c02 */ /* 0x004fe40008000f00 */
.L_x_2:
[----:B------:R-:W-:Y:S01]  /*0240*/  IMAD.U32 R0, RZ, RZ, UR8 ;  /* 0x00000008ff007e24 */ /* 0x000fe2000f8e00ff */
[----:B------:R-:W-:Y:S04]  /*0250*/  BSSY.RECONVERGENT B0, `(.L_x_4) ;  /* 0x000000c000007945 */ /* 0x000fe80003800200 */
[C---:B------:R-:W-:Y:S02]  /*0260*/  ISETP.NE.OR P1, PT, R0.reuse, 0x1, !P5 ;  /* 0x000000010000780c */ /* 0x040fe40006f25670 */
[----:B------:R-:W-:-:S11]  /*0270*/  ISETP.NE.OR P0, PT, R0, 0x3, !P5 ;  /* 0x000000030000780c */ /* 0x000fd60006f05670 */
[----:B------:R-:W-:Y:S05]  /*0280*/  @P1 BRA `(.L_x_5) ;  /* 0x0000000000201947 */ /* 0x000fea0003800000 */
[----:B------:R-:W3:Y:S02]  /*0290*/  LDCU.64 UR4, c[0x0][0x348] ;  /* 0x00006900ff0477ac */ /* 0x000ee40008000a00 */
[----:B---3--:R-:W-:Y:S02]  /*02a0*/  UIADD3 UR10, UP1, UPT, UR4, 0x80, URZ ;  /* 0x00000080040a7890 */ /* 0x008fe4000ff3e0ff */
[----:B------:R-:W-:Y:S02]  /*02b0*/  UIADD3 UR4, UP0, UPT, UR4, 0x180, URZ ;  /* 0x0000018004047890 */ /* 0x000fe4000ff1e0ff */
[----:B------:R-:W-:Y:S02]  /*02c0*/  UIADD3.X UR11, UPT, UPT, URZ, UR5, URZ, UP1, !UPT ;  /* 0x00000005ff0b7290 */ /* 0x000fe40008ffe4ff */
[----:B------:R-:W-:-:S07]  /*02d0*/  UIADD3.X UR5, UPT, UPT, URZ, UR5, URZ, UP0, !UPT ;  /* 0x00000005ff057290 */ /* 0x000fce00087fe4ff */
[----:B------:R3:W-:Y:S02]  /*02e0*/  UTMACCTL.PF [UR10] ;  /* 0x000000000a0079b9 */ /* 0x0007e40008040000 */
[----:B------:R3:W-:Y:S02]  /*02f0*/  UTMACCTL.PF [UR4] ;  /* 0x00000000040079b9 */ /* 0x0007e40008040000 */
[----:B---3--:R-:W-:Y:S01]  /*0300*/  NOP ;  /* 0x0000000000007918 */ /* 0x008fe20000000000 */
.L_x_5:
[----:B------:R-:W-:Y:S05]  /*0310*/  BSYNC.RECONVERGENT B0 ;  /* 0x0000000000007941 */ /* 0x000fea0003800200 */
.L_x_4:
[----:B------:R-:W-:Y:S04]  /*0320*/  BSSY.RECONVERGENT B0, `(.L_x_6) ;  /* 0x000000a000007945 */ /* 0x000fe80003800200 */
        /* <DEDUP_REMOVED lines=9> */
.L_x_7:
[----:B------:R-:W-:Y:S05]  /*03c0*/  BSYNC.RECONVERGENT B0 ;  /* 0x0000000000007941 */ /* 0x000fea0003800200 */
.L_x_6:
[----:B------:R-:W3:Y:S01]  /*03d0*/  LDCU.64 UR4, c[0x0][0x888] ;  /* 0x00011100ff0477ac */ /* 0x000ee20008000a00 */
[----:B------:R-:W-:Y:S02]  /*03e0*/  UISETP.EQ.U32.AND UP0, UPT, UR6, URZ, UPT ;  /* 0x000000ff0600728c */ /* 0x000fe4000bf02070 */
[----:B------:R-:W-:Y:S02]  /*03f0*/  UPLOP3.LUT UP3, UPT, UPT, UPT, UPT, 0x40, 0x4 ;  /* 0x000000000004789c */ /* 0x000fe40003f6e870 */
[----:B---3--:R-:W-:-:S04]  /*0400*/  UISETP.NE.U32.AND UP1, UPT, UR4, URZ, UPT ;  /* 0x000000ff0400728c */ /* 0x008fc8000bf25070 */
[----:B------:R-:W-:-:S04]  /*0410*/  UISETP.NE.AND.EX UP1, UPT, UR5, URZ, UPT, UP1 ;  /* 0x000000ff0500728c */ /* 0x000fc8000bf25310 */
[----:B------:R-:W-:-:S04]  /*0420*/  UISETP.EQ.OR.EX UP4, UPT, UR7, URZ, !UP1, UP0 ;  /* 0x000000ff0700728c */ /* 0x000fc8000cf82700 */
[----:B------:R-:W-:-:S05]  /*0430*/  UP2UR UR48, UPR, URZ, 0x10 ;  /* 0x00000010ff307883 */ /* 0x000fca0008000000 */
[----:B------:R-:W-:Y:S07]  /*0440*/  BRA.U !UP4, `(.L_x_8) ;  /* 0x000000010c147547 */ /* 0x000fee000b800000 */
[----:B------:R-:W-:Y:S01]  /*0450*/  PLOP3.LUT P1, PT, PT, PT, UP2, 0x80, 0x8 ;  /* 0x000000000008781c */ /* 0x000fe20003f2f028 */
[----:B------:R-:W-:-:S12]  /*0460*/  UPLOP3.LUT UP3, UPT, UPT, UPT, UP1, 0x40, 0x4 ;  /* 0x000000000004789c */ /* 0x000fd80003f6e810 */
[----:B-----5:R-:W-:-:S13]  /*0470*/  @!P1 FSETP.EQ.AND P0, PT, R81, RZ, PT ;  /* 0x000000ff5100920b */ /* 0x020fda0003f02000 */
[----:B------:R-:W-:Y:S01]  /*0480*/  @!P1 VOTEU.ANY UP0, P0 ;  /* 0x0000000000ff9886 */ /* 0x000fe20000000100 */
[----:B------:R-:W-:-:S11]  /*0490*/  @!UP2 UPLOP3.LUT UP3, UPT, UPT, UPT, UP0, 0x80, 0x8 ;  /* 0x000000000008a89c */ /* 0x000fd60003f6f000 */
.L_x_8:
[----:B-1----:R-:W1:Y:S01]  /*04a0*/  SHFL.IDX PT, R2, R177, RZ, 0x1f ;  /* 0x00001fffb1027589 */ /* 0x002e6200000e0000 */
[----:B------:R-:W-:-:S04]  /*04b0*/  UISETP.NE.AND UP0, UPT, UR8, 0x2, UPT ;  /* 0x000000020800788c */ /* 0x000fc8000bf05270 */
[----:B------:R-:W-:Y:S01]  /*04c0*/  USEL UR6, URZ, 0x1, UP0 ;  /* 0x00000001ff067887 */ /* 0x000fe20008000000 */
[----:B-1----:R-:W-:-:S13]  /*04d0*/  ISETP.NE.AND P0, PT, R2, RZ, PT ;  /* 0x000000ff0200720c */ /* 0x002fda0003f05270 */
[----:B------:R-:W-:Y:S05]  /*04e0*/  @P0 BRA `(.L_x_9) ;  /* 0x0000000000600947 */ /* 0x000fea0003800000 */
[----:B------:R-:W1:Y:S01]  /*04f0*/  S2UR UR5, SR_CgaCtaId ;  /* 0x00000000000579c3 */ /* 0x000e620000008800 */
[----:B------:R-:W-:Y:S01]  /*0500*/  UMOV UR7, 0x400 ;  /* 0x0000040000077882 */ /* 0x000fe20000000000 */
[----:B------:R-:W-:Y:S01]  /*0510*/  UMOV UR4, 0x1 ;  /* 0x0000000100047882 */ /* 0x000fe20000000000 */
[----:B------:R-:W-:Y:S01]  /*0520*/  ELECT P0, URZ, PT ;  /* 0x0000000000ff782f */ /* 0x000fe20003800000 */
[----:B------:R-:W-:-:S04]  /*0530*/  UIADD3 UR10, UPT, UPT, -UR4, 0x100000, URZ ;  /* 0x00100000040a7890 */ /* 0x000fc8000fffe1ff */
[----:B------:R-:W-:Y:S02]  /*0540*/  USHF.L.U32 UR11, UR10, 0xb, URZ ;  /* 0x0000000b0a0b7899 */ /* 0x000fe400080006ff */
[----:B------:R-:W-:Y:S02]  /*0550*/  USHF.L.U32 UR10, UR10, 0x1, URZ ;  /* 0x000000010a0a7899 */ /* 0x000fe400080006ff */
[----:B-1----:R-:W-:Y:S01]  /*0560*/  ULEA UR5, UR5, UR7, 0x18 ;  /* 0x0000000705057291 */ /* 0x002fe2000f8ec0ff */
[----:B------:R-:W1:Y:S11]  /*0570*/  FENCE.VIEW.ASYNC.S ;  /* 0x00000000000073c6 */ /* 0x000e760000000000 */
[----:B-1----:R1:W3:Y:S01]  /*0580*/  SYNCS.EXCH.64 URZ, [UR5], UR10 ;  /* 0x0000000a05ff75b2 */ /* 0x0022e20008000100 */
[----:B------:R1:W4:Y:S01]  /*0590*/  SYNCS.EXCH.64 URZ, [UR5+0x38], UR10 ;  /* 0x0000380a05ff75b2 */ /* 0x0003220008000100 */
[----:B------:R1:W1:Y:S01]  /*05a0*/  SYNCS.EXCH.64 URZ, [UR5+0x8], UR10 ;  /* 0x0000080a05ff75b2 */ /* 0x0002620008000100 */
        /* <DEDUP_REMOVED lines=11> */
[----:B------:R-:W-:Y:S01]  /*0660*/  NOP ;  /* 0x0000000000007918 */ /* 0x000fe20000000000 */
.L_x_9:
[----:B------:R-:W2:Y:S01]  /*0670*/  SHFL.IDX PT, R2, R177, RZ, 0x1f ;  /* 0x00001fffb1027589 */ /* 0x000ea200000e0000 */
[----:B------:R-:W-:Y:S01]  /*0680*/  NOP ;  /* 0x0000000000007918 */ /* 0x000fe20000000000 */
[----:B--2---:R-:W-:-:S13]  /*0690*/  ISETP.NE.AND P0, PT, R2, 0x1, PT ;  /* 0x000000010200780c */ /* 0x004fda0003f05270 */
[----:B------:R-:W-:Y:S05]  /*06a0*/  @P0 BRA `(.L_x_10) ;  /* 0x0000000000580947 */ /* 0x000fea0003800000 */
[----:B------:R-:W2:Y:S01]  /*06b0*/  S2UR UR7, SR_CgaCtaId ;  /* 0x00000000000779c3 */ /* 0x000ea20000008800 */
[----:B------:R-:W-:Y:S01]  /*06c0*/  UMOV UR9, 0x400 ;  /* 0x0000040000097882 */ /* 0x000fe20000000000 */
[----:B-1----:R-:W-:Y:S01]  /*06d0*/  UMOV UR5, 0x20 ;  /* 0x0000002000057882 */ /* 0x002fe20000000000 */
[----:B------:R-:W-:Y:S01]  /*06e0*/  UMOV UR4, 0x80 ;  /* 0x0000008000047882 */ /* 0x000fe20000000000 */
[----:B------:R-:W-:-:S04]  /*06f0*/  UIADD3 UR10, UPT, UPT, -UR5, 0x100000, URZ ;  /* 0x00100000050a7890 */ /* 0x000fc8000fffe1ff */
[----:B------:R-:W-:Y:S02]  /*0700*/  USHF.L.U32 UR11, UR10, 0xb, URZ ;  /* 0x0000000b0a0b7899 */ /* 0x000fe400080006ff */
[----:B------:R-:W-:Y:S02]  /*0710*/  USHF.L.U32 UR10, UR10, 0x1, URZ ;  /* 0x000000010a0a7899 */ /* 0x000fe400080006ff */
[----:B------:R-:W-:-:S04]  /*0720*/  UIADD3 UR4, UPT, UPT, -UR4, 0x100000, URZ ;  /* 0x0010000004047890 */ /* 0x000fc8000fffe1ff */
[----:B------:R-:W-:Y:S02]  /*0730*/  USHF.L.U32 UR5, UR4, 0xb, URZ ;  /* 0x0000000b04057899 */ /* 0x000fe400080006ff */
[----:B------:R-:W-:Y:S01]  /*0740*/  USHF.L.U32 UR4, UR4, 0x1, URZ ;  /* 0x0000000104047899 */ /* 0x000fe200080006ff */
[----:B------:R-:W-:Y:S01]  /*0750*/  ELECT P0, URZ, PT ;  /* 0x0000000000ff782f */ /* 0x000fe20003800000 */
[----:B--2---:R-:W-:Y:S01]  /*0760*/  ULEA UR7, UR7, UR9, 0x18 ;  /* 0x0000000907077291 */ /* 0x004fe2000f8ec0ff */
[----:B------:R-:W1:Y:S11]  /*0770*/  FENCE.VIEW.ASYNC.S ;  /* 0x00000000000073c6 */ /* 0x000e760000000000 */
[----:B-1----:R2:W1:Y:S01]  /*0780*/  SYNCS.EXCH.64 URZ, [UR7+0x70], UR10 ;  /* 0x0000700a07ff75b2 */ /* 0x0024620008000100 */
[----:B------:R2:W1:Y:S01]  /*0790*/  SYNCS.EXCH.64 URZ, [UR7+0x90], UR4 ;  /* 0x0000900407ff75b2 */ /* 0x0004620008000100 */
[----:B------:R2:W1:Y:S01]  /*07a0*/  SYNCS.EXCH.64 URZ, [UR7+0x78], UR10 ;  /* 0x0000780a07ff75b2 */ /* 0x0004620008000100 */
[----:B------:R2:W1:Y:S01]  /*07b0*/  SYNCS.EXCH.64 URZ, [UR7+0x98], UR4 ;  /* 0x0000980407ff75b2 */ /* 0x0004620008000100 */
[----:B------:R2:W1:Y:S01]  /*07c0*/  SYNCS.EXCH.64 URZ, [UR7+0x80], UR10 ;  /* 0x0000800a07ff75b2 */ /* 0x0004620008000100 */
[----:B------:R2:W1:Y:S01]  /*07d0*/  SYNCS.EXCH.64 URZ, [UR7+0xa0], UR4 ;  /* 0x0000a00407ff75b2 */ /* 0x0004620008000100 */
[----:B------:R2:W1:Y:S01]  /*07e0*/  SYNCS.EXCH.64 URZ, [UR7+0x88], UR10 ;  /* 0x0000880a07ff75b2 */ /* 0x0004620008000100 */
[----:B------:R2:W1:Y:S02]  /*07f0*/  SYNCS.EXCH.64 URZ, [UR7+0xa8], UR4 ;  /* 0x0000a80407ff75b2 */ /* 0x0004640008000100 */
[----:B--2---:R-:W-:Y:S01]  /*0800*/  NOP ;  /* 0x0000000000007918 */ /* 0x004fe20000000000 */
.L_x_10:
[----:B------:R-:W2:Y:S01]  /*0810*/  SHFL.IDX PT, R2, R177, RZ, 0x1f ;  /* 0x00001fffb1027589 */ /* 0x000ea200000e0000 */
[----:B------:R-:W-:Y:S01]  /*0820*/  NOP ;  /* 0x0000000000007918 */ /* 0x000fe20000000000 */
[----:B--2---:R-:W-:-:S13]  /*0830*/  ISETP.NE.AND P0, PT, R2, 0x3, PT ;  /* 0x000000030200780c */ /* 0x004fda0003f05270 */
[----:B------:R-:W-:Y:S05]  /*0840*/  @P0 BRA `(.L_x_11) ;  /* 0x0000000000300947 */ /* 0x000fea0003800000 */
[----:B-1----:R-:W1:Y:S01]  /*0850*/  S2UR UR5, SR_CgaCtaId ;  /* 0x00000000000579c3 */ /* 0x002e620000008800 */
        /* <DEDUP_REMOVED lines=8> */
[----:B-1----:R2:W1:Y:S01]  /*08e0*/  SYNCS.EXCH.64 URZ, [UR5+0xb0], UR10 ;  /* 0x0000b00a05ff75b2 */ /* 0x0024620008000100 */
[----:B------:R2:W1:Y:S02]  /*08f0*/  SYNCS.EXCH.64 URZ, [UR5+0xb8], UR10 ;  /* 0x0000b80a05ff75b2 */ /* 0x0004640008000100 */
[----:B--2---:R-:W-:Y:S01]  /*0900*/  NOP ;  /* 0x0000000000007918 */ /* 0x004fe20000000000 */
.L_x_11:
[----:B------:R-:W2:Y:S01]  /*0910*/  SHFL.IDX PT, R2, R177, RZ, 0x1f ;  /* 0x00001fffb1027589 */ /* 0x000ea200000e0000 */
[----:B------:R-:W-:Y:S01]  /*0920*/  NOP ;  /* 0x0000000000007918 */ /* 0x000fe20000000000 */
[----:B--2---:R-:W-:-:S13]  /*0930*/  ISETP.NE.AND P0, PT, R2, 0x4, PT ;  /* 0x000000040200780c */ /* 0x004fda0003f05270 */
[----:B------:R-:W-:Y:S05]  /*0940*/  @P0 BRA `(.L_x_12) ;  /* 0x00000000004c0947 */ /* 0x000fea0003800000 */
[----:B-1----:R-:W1:Y:S01]  /*0950*/  S2UR UR5, SR_CgaCtaId ;  /* 0x00000000000579c3 */ /* 0x002e620000008800 */
[----:B------:R-:W-:Y:S01]  /*0960*/  UMOV UR9, 0xe0 ;  /* 0x000000e000097882 */ /* 0x000fe20000000000 */
[----:B------:R-:W-:Y:S01]  /*0970*/  UMOV UR7, 0x400 ;  /* 0x0000040000077882 */ /* 0x000fe20000000000 */
[----:B------:R-:W-:Y:S01]  /*0980*/  USEL UR9, UR9, 0x100, UP3 ;  /* 0x0000010009097887 */ /* 0x000fe20009800000 */
[----:B------:R-:W-:Y:S01]  /*0990*/  UMOV UR4, 0x1 ;  /* 0x0000000100047882 */ /* 0x000fe20000000000 */
[----:B------:R-:W-:Y:S01]  /*09a0*/  ELECT P0, URZ, PT ;  /* 0x0000000000ff782f */ /* 0x000fe20003800000 */
[----:B------:R-:W-:-:S04]  /*09b0*/  UIADD3 UR10, UPT, UPT, -UR4, 0x100000, URZ ;  /* 0x00100000040a7890 */ /* 0x000fc8000fffe1ff */
[----:B------:R-:W-:Y:S02]  /*09c0*/  USHF.L.U32 UR11, UR10, 0xb, URZ ;  /* 0x0000000b0a0b7899 */ /* 0x000fe400080006ff */
[----:B------:R-:W-:Y:S02]  /*09d0*/  USHF.L.U32 UR10, UR10, 0x1, URZ ;  /* 0x000000010a0a7899 */ /* 0x000fe400080006ff */
[----:B------:R-:W-:-:S04]  /*09e0*/  UIADD3 UR12, UPT, UPT, -UR9, 0x100000, URZ ;  /* 0x00100000090c7890 */ /* 0x000fc8000fffe1ff */
[----:B------:R-:W-:Y:S02]  /*09f0*/  USHF.L.U32 UR13, UR12, 0xb, URZ ;  /* 0x0000000b0c0d7899 */ /* 0x000fe400080006ff */
[----:B------:R-:W-:Y:S02]  /*0a00*/  USHF.L.U32 UR12, UR12, 0x1, URZ ;  /* 0x000000010c0c7899 */ /* 0x000fe400080006ff */
[----:B-1----:R-:W-:Y:S01]  /*0a10*/  ULEA UR5, UR5, UR7, 0x18 ;  /* 0x0000000705057291 */ /* 0x002fe2000f8ec0ff */
[----:B------:R-:W1:Y:S11]  /*0a20*/  FENCE.VIEW.ASYNC.S ;  /* 0x00000000000073c6 */ /* 0x000e760000000000 */
[----:B-1----:R2:W1:Y:S01]  /*0a30*/  SYNCS.EXCH.64 URZ, [UR5+0xc0], UR10 ;  /* 0x0000c00a05ff75b2 */ /* 0x0024620008000100 */
[----:B------:R2:W1:Y:S01]  /*0a40*/  SYNCS.EXCH.64 URZ, [UR5+0xd0], UR12 ;  /* 0x0000d00c05ff75b2 */ /* 0x0004620008000100 */
[----:B------:R2:W1:Y:S01]  /*0a50*/  SYNCS.EXCH.64 URZ, [UR5+0xc8], UR10 ;  /* 0x0000c80a05ff75b2 */ /* 0x0004620008000100 */
[----:B------:R2:W1:Y:S02]  /*0a60*/  SYNCS.EXCH.64 URZ, [UR5+0xd8], UR12 ;  /* 0x0000d80c05ff75b2 */ /* 0x0004640008000100 */
[----:B--2---:R-:W-:Y:S01]  /*0a70*/  NOP ;  /* 0x0000000000007918 */ /* 0x004fe20000000000 */
.L_x_12:
        /* <DEDUP_REMOVED lines=20> */
[----:B------:R2:W1:Y:S02]  /*0bc0*/  SYNCS.EXCH.64 URZ, [UR7+0xf8], UR4 ;  /* 0x0000f80407ff75b2 */ /* 0x0004640008000100 */
[----:B--2---:R-:W-:Y:S01]  /*0bd0*/  NOP ;  /* 0x0000000000007918 */ /* 0x004fe20000000000 */
.L_x_13:
        /* <DEDUP_REMOVED lines=18> */
.L_x_14:
[----:B-1----:R-:W1:Y:S01]  /*0d00*/  S2UR UR5, SR_CTAID.X ;  /* 0x00000000000579c3 */ /* 0x002e620000002500 */
[----:B------:R-:W-:-:S05]  /*0d10*/  CS2R.32 R174, SR_CgaSize ;  /* 0x0000000000ae7805 */ /* 0x000fca0000008a00 */
[----:B------:R-:W-:-:S05]  /*0d20*/  IMAD R174, R174, -0xa0, RZ ;  /* 0xffffff60aeae7824 */ /* 0x000fca00078e02ff */
[----:B------:R-:W-:-:S14]  /*0d30*/  R2UR UR9, R174 ;  /* 0x00000000ae0972ca */ /* 0x000fdc00000e0000 */
[----:B------:R-:W2:Y:S01]  /*0d40*/  LDCU UR9, c[0x0][UR9+0x2b0] ;  /* 0x00005600090977ac */ /* 0x000ea20008000800 */
[----:B------:R-:W-:Y:S01]  /*0d50*/  NOP ;  /* 0x0000000000007918 */ /* 0x000fe20000000000 */
[----:B------:R-:W-:-:S05]  /*0d60*/  CS2R.32 R174, SR_CgaSize ;  /* 0x0000000000ae7805 */ /* 0x000fca0000008a00 */
[----:B------:R-:W-:-:S05]  /*0d70*/  IMAD R174, R174, -0xa0, RZ ;  /* 0xffffff60aeae7824 */ /* 0x000fca00078e02ff */
[----:B------:R-:W-:-:S14]  /*0d80*/  R2UR UR7, R174 ;  /* 0x00000000ae0772ca */ /* 0x000fdc00000e0000 */
[----:B------:R-:W3:Y:S01]  /*0d90*/  LDCU UR7, c[0x0][UR7+0x2b4] ;  /* 0x00005680070777ac */ /* 0x000ee20008000800 */
[----:B------:R-:W4:Y:S08]  /*0da0*/  S2UR UR4, SR_CTAID.Y ;  /* 0x00000000000479c3 */ /* 0x000f300000002600 */
[----:B------:R-:W3:Y:S01]  /*0db0*/  LDC R9, c[0x0][0xb24] ;  /* 0x0002c900ff097b82 */ /* 0x000ee20000000800 */
[----:B-1----:R-:W-:-:S02]  /*0dc0*/  I2FP.F32.U32 R5, UR5 ;  /* 0x0000000500057c45 */ /* 0x002fc40008201000 */
[----:B------:R-:W-:-:S05]  /*0dd0*/  CS2R.32 R3, SR_CgaSize ;  /* 0x0000000000037805 */ /* 0x000fca0000008a00 */
[----:B------:R-:W-:-:S06]  /*0de0*/  IMAD R3, R3, -0xa0, RZ ;  /* 0xffffff6003037824 */ /* 0x000fcc00078e02ff */
[----:B------:R-:W1:Y:S01]  /*0df0*/  LDC R3, c[0x0][R3+0x2a0] ;  /* 0x0000a80003037b82 */ /* 0x000e620000000800 */
[----:B------:R-:W-:Y:S01]  /*0e00*/  MOV R21, UR5 ;  /* 0x0000000500157c02 */ /* 0x000fe20008000f00 */
[----:B--2---:R-:W-:Y:S01]  /*0e10*/  FMUL R5, R5, UR9 ;  /* 0x0000000905057c20 */ /* 0x004fe20008400000 */
[----:B----4-:R-:W-:Y:S02]  /*0e20*/  I2FP.F32.U32 R4, UR4 ;  /* 0x0000000400047c45 */ /* 0x010fe40008201000 */
[----:B------:R-:W-:-:S05]  /*0e30*/  CS2R.32 R2, SR_CgaSize ;  /* 0x0000000000027805 */ /* 0x000fca0000008a00 */
[----:B------:R-:W-:-:S06]  /*0e40*/  IMAD R2, R2, -0xa0, RZ ;  /* 0xffffff6002027824 */ /* 0x000fcc00078e02ff */
[----:B------:R-:W2:Y:S01]  /*0e50*/  LDC R2, c[0x0][R2+0x2a4] ;  /* 0x0000a90002027b82 */ /* 0x000ea20000000800 */
[----:B------:R-:W4:Y:S01]  /*0e60*/  F2I.U32.TRUNC.NTZ R174, R5 ;  /* 0x0000000500ae7305 */ /* 0x000f22000020f000 */
[----:B------:R-:W-:Y:S01]  /*0e70*/  MOV R20, UR4 ;  /* 0x0000000400147c02 */ /* 0x000fe20008000f00 */
[----:B---3--:R-:W-:-:S05]  /*0e80*/  FMUL R4, R4, UR7 ;  /* 0x0000000704047c20 */ /* 0x008fca0008400000 */
[----:B------:R-:W-:Y:S01]  /*0e90*/  BAR.SYNC.DEFER_BLOCKING 0x0 ;  /* 0x0000000000007b1d */ /* 0x000fe20000010000 */
[----:B------:R-:W-:-:S05]  /*0ea0*/  ISETP.GE.AND P0, PT, R9, 0x1, PT ;  /* 0x000000010900780c */ /* 0x000fca0003f06270 */
[----:B------:R-:W3:Y:S02]  /*0eb0*/  F2I.U32.TRUNC.NTZ R147, R4 ;  /* 0x0000000400937305 */ /* 0x000ee4000020f000 */
[----:B------:R-:W2:Y:S01]  /*0ec0*/  S2UR UR36, SR_CTAID.Z ;  /* 0x00000000002479c3 */ /* 0x000ea20000002700 */
[----:B----4-:R-:W-:-:S05]  /*0ed0*/  IADD3 R174, PT, PT, -R174, RZ, RZ ;  /* 0x000000ffaeae7210 */ /* 0x010fca0007ffe1ff */
[----:B-1----:R-:W-:Y:S01]  /*0ee0*/  IMAD R174, R3, R174, UR5 ;  /* 0x0000000503ae7e24 */ /* 0x002fe2000f8e02ae */
[----:B---3--:R-:W-:-:S05]  /*0ef0*/  IADD3 R147, PT, PT, -R147, RZ, RZ ;  /* 0x000000ff93937210 */ /* 0x008fca0007ffe1ff */
[----:B--2---:R-:W-:Y:S01]  /*0f00*/  IMAD R147, R2, R147, UR4 ;  /* 0x0000000402937e24 */ /* 0x004fe2000f8e0293 */
[----:B------:R-:W-:Y:S06]  /*0f10*/  @!P0 BRA `(.L_x_15) ;  /* 0x0000000000b88947 */ /* 0x000fec0003800000 */
[----:B------:R-:W1:Y:S01]  /*0f20*/  LDC.64 R4, c[0x0][0xb18] ;  /* 0x0002c600ff047b82 */ /* 0x000e620000000a00 */
[----:B------:R-:W-:-:S07]  /*0f30*/  ISETP.NE.AND P0, PT, R9, 0x1, PT ;  /* 0x000000010900780c */ /* 0x000fce0003f05270 */
[----:B------:R-:W2:Y:S08]  /*0f40*/  LDC R10, c[0x0][0xb0c] ;  /* 0x0002c300ff0a7b82 */ /* 0x000eb00000000800 */
[----:B------:R-:W3:Y:S08]  /*0f50*/  LDC R11, c[0x0][0x370] ;  /* 0x0000dc00ff0b7b82 */ /* 0x000ef00000000800 */
[----:B------:R-:W4:Y:S01]  /*0f60*/  LDC R12, c[0x0][0x374] ;  /* 0x0000dd00ff0c7b82 */ /* 0x000f220000000800 */
[----:B-1----:R-:W-:-:S07]  /*0f70*/  ISETP.NE.AND P1, PT, R4, 0x1, PT ;  /* 0x000000010400780c */ /* 0x002fce0003f25270 */
[----:B------:R-:W3:Y:S01]  /*0f80*/  LDC.64 R6, c[0x0][0xb10] ;  /* 0x0002c400ff067b82 */ /* 0x000ee20000000a00 */
[----:B--2---:R-:W-:-:S07]  /*0f90*/  ISETP.NE.AND P2, PT, R10, 0x1, PT ;  /* 0x000000010a00780c */ /* 0x004fce0003f45270 */
[----:B------:R-:W1:Y:S08]  /*0fa0*/  LDC R8, c[0x0][0xb20] ;  /* 0x0002c800ff087b82 */ /* 0x000e700000000800 */
[----:B------:R-:W2:Y:S01]  /*0fb0*/  LDC.64 R2, c[0x0][0xb28] ;  /* 0x0002ca00ff027b82 */ /* 0x000ea20000000a00 */
[----:B----4-:R-:W-:-:S04]  /*0fc0*/  IMAD.HI.U32 R13, R12, R5, RZ ;  /* 0x000000050c0d7227 */ /* 0x010fc800078e00ff */
[----:B------:R-:W-:-:S04]  /*0fd0*/  IMAD.HI.U32 R5, R20, R5, RZ ;  /* 0x0000000514057227 */ /* 0x000fc800078e00ff */
[----:B---3--:R-:W-:-:S04]  /*0fe0*/  IMAD.HI.U32 R14, R11, R6, RZ ;  /* 0x000000060b0e7227 */ /* 0x008fc800078e00ff */
[C---:B------:R-:W-:Y:S01]  /*0ff0*/  IMAD.HI.U32 R16, R21.reuse, R6, RZ ;  /* 0x0000000615107227 */ /* 0x040fe200078e00ff */
[-C--:B------:R-:W-:Y:S02]  /*1000*/  @P2 SHF.R.U32.HI R11, RZ, R7.reuse, R14 ;  /* 0x00000007ff0b2219 */ /* 0x080fe4000001160e */
[-C--:B-1----:R-:W-:Y:S02]  /*1010*/  @P1 SHF.R.U32.HI R12, RZ, R8.reuse, R13 ;  /* 0x00000008ff0c1219 */ /* 0x082fe4000001160d */
[----:B------:R-:W-:Y:S02]  /*1020*/  SHF.R.U32.HI R5, RZ, R8, R5 ;  /* 0x00000008ff057219 */ /* 0x000fe40000011605 */
[----:B------:R-:W-:Y:S02]  /*1030*/  SHF.R.U32.HI R16, RZ, R7, R16 ;  /* 0x00000007ff107219 */ /* 0x000fe40000011610 */
[----:B------:R-:W-:Y:S01]  /*1040*/  SEL R5, R20, R5, !P1 ;  /* 0x0000000514057207 */ /* 0x000fe20004800000 */
[----:B--2---:R-:W-:Y:S01]  /*1050*/  IMAD.HI.U32 R14, R12, R2, RZ ;  /* 0x000000020c0e7227 */ /* 0x004fe200078e00ff */
[----:B------:R-:W-:-:S02]  /*1060*/  SEL R7, R21, R16, !P2 ;  /* 0x0000001015077207 */ /* 0x000fc40005000000 */
[----:B------:R-:W-:Y:S01]  /*1070*/  IADD3 R13, PT, PT, -R5, RZ, RZ ;  /* 0x000000ff050d7210 */ /* 0x000fe20007ffe1ff */
[----:B------:R-:W-:Y:S01]  /*1080*/  IMAD.HI.U32 R6, R11, R2, RZ ;  /* 0x000000020b067227 */ /* 0x000fe200078e00ff */
[----:B------:R-:W-:-:S03]  /*1090*/  @P0 SHF.R.U32.HI R12, RZ, R3, R14 ;  /* 0x00000003ff0c0219 */ /* 0x000fc6000001160e */
[----:B------:R-:W-:Y:S01]  /*10a0*/  IMAD R13, R4, R13, R20 ;  /* 0x0000000d040d7224 */ /* 0x000fe200078e0214 */
[----:B------:R-:W-:Y:S01]  /*10b0*/  @P0 SHF.R.U32.HI R11, RZ, R3, R6 ;  /* 0x00000003ff0b0219 */ /* 0x000fe20000011606 */
[----:B------:R-:W-:-:S04]  /*10c0*/  IMAD R12, R12, R9, RZ ;  /* 0x000000090c0c7224 */ /* 0x000fc800078e02ff */
[----:B------:R-:W-:Y:S01]  /*10d0*/  IMAD R6, R11, R9, RZ ;  /* 0x000000090b067224 */ /* 0x000fe200078e02ff */
[----:B------:R-:W-:-:S04]  /*10e0*/  ISETP.GE.AND P1, PT, R5, R12, PT ;  /* 0x0000000c0500720c */ /* 0x000fc80003f26270 */
[----:B------:R-:W-:Y:S01]  /*10f0*/  ISETP.GE.OR P1, PT, R7, R6, P1 ;  /* 0x000000060700720c */ /* 0x000fe20000f26670 */
[----:B------:R-:W-:-:S05]  /*1100*/  IMAD.HI.U32 R6, R5, R2, RZ ;  /* 0x0000000205067227 */ /* 0x000fca00078e00ff */
[----:B------:R-:W-:-:S04]  /*1110*/  SHF.R.U32.HI R6, RZ, R3, R6 ;  /* 0x00000003ff067219 */ /* 0x000fc80000011606 */
[----:B------:R-:W-:-:S03]  /*1120*/  SEL R6, R5, R6, !P0 ;  /* 0x0000000605067207 */ /* 0x000fc60004000000 */
[----:B------:R-:W-:Y:S01]  /*1130*/  @!P1 IMAD.HI.U32 R8, R7, R2, RZ ;  /* 0x0000000207089227 */ /* 0x000fe200078e00ff */
[----:B------:R-:W-:-:S04]  /*1140*/  IADD3 R2, PT, PT, -R6, RZ, RZ ;  /* 0x000000ff06027210 */ /* 0x000fc80007ffe1ff */
[----:B------:R-:W-:Y:S01]  /*1150*/  @!P1 SHF.R.U32.HI R8, RZ, R3, R8 ;  /* 0x00000003ff089219 */ /* 0x000fe20000011608 */
[----:B------:R-:W-:-:S03]  /*1160*/  IMAD R2, R9, R2, R5 ;  /* 0x0000000209027224 */ /* 0x000fc600078e0205 */
[----:B------:R-:W-:-:S05]  /*1170*/  @!P1 SEL R3, R7, R8, !P0 ;  /* 0x0000000807039207 */ /* 0x000fca0004000000 */
[--C-:B------:R-:W-:Y:S02]  /*1180*/  @!P1 IMAD.IADD R6, R6, 0x1, -R3.reuse ;  /* 0x0000000106069824 */ /* 0x100fe400078e0a03 */
[----:B------:R-:W-:Y:S01]  /*1190*/  @!P1 IMAD R3, R2, R11, R3 ;  /* 0x0000000b02039224 */ /* 0x000fe200078e0203 */
[----:B------:R-:W-:Y:S01]  /*11a0*/  IADD3 R2, PT, PT, -R7, RZ, RZ ;  /* 0x000000ff07027210 */ /* 0x000fe20007ffe1ff */
[----:B------:R-:W-:Y:S02]  /*11b0*/  @!P1 IMAD R5, R6, R9, R7 ;  /* 0x0000000906059224 */ /* 0x000fe400078e0207 */
[----:B------:R-:W-:Y:S02]  /*11c0*/  @!P1 IMAD.MOV.U32 R7, RZ, RZ, R3 ;  /* 0x000000ffff079224 */ /* 0x000fe400078e0003 */
[----:B------:R-:W-:Y:S02]  /*11d0*/  IMAD R2, R10, R2, R21 ;  /* 0x000000020a027224 */ /* 0x000fe400078e0215 */
[----:B------:R-:W-:-:S02]  /*11e0*/  IMAD R20, R5, R4, R13 ;  /* 0x0000000405147224 */ /* 0x000fc400078e020d */
[----:B------:R-:W-:Y:S02]  /*11f0*/  IMAD R21, R7, R10, R2 ;  /* 0x0000000a07157224 */ /* 0x000fe400078e0202 */
.L_x_15:
[----:B------:R-:W1:Y:S01]  /*1200*/  LDCU UR4, c[0x0][0xb30] ;  /* 0x00016600ff0477ac */ /* 0x000e620008000800 */
[----:B------:R-:W2:Y:S08]  /*1210*/  S2UR UR37, SR_CgaCtaId ;  /* 0x00000000002579c3 */ /* 0x000eb00000008800 */
[----:B------:R-:W3:Y:S01]  /*1220*/  LDC R72, c[0x0][0xb24] ;  /* 0x0002c900ff487b82 */ /* 0x000ee20000000800 */
[----:B-1----:R-:W-:-:S09]  /*1230*/  UISETP.NE.AND UP0, UPT, UR4, 0x1, UPT ;  /* 0x000000010400788c */ /* 0x002fd2000bf05270 */
[----:B--2---:R-:W-:Y:S05]  /*1240*/  BRA.U UP0, `(.L_x_16) ;  /* 0x0000000100407547 */ /* 0x004fea000b800000 */
[----:B------:R-:W1:Y:S08]  /*1250*/  LDC.64 R4, c[0x0][0xb10] ;  /* 0x0002c400ff047b82 */ /* 0x000e700000000a00 */
[----:B------:R-:W2:Y:S08]  /*1260*/  LDC.64 R2, c[0x0][0xb18] ;  /* 0x0002c600ff027b82 */ /* 0x000eb00000000a00 */
[----:B------:R-:W4:Y:S08]  /*1270*/  LDC R6, c[0x0][0xb20] ;  /* 0x0002c800ff067b82 */ /* 0x000f300000000800 */
[----:B------:R-:W3:Y:S01]  /*1280*/  LDC R8, c[0x0][0xb0c] ;  /* 0x0002c300ff087b82 */ /* 0x000ee20000000800 */
[----:B-1----:R-:W-:-:S05]  /*1290*/  IMAD.HI.U32 R4, R21, R4, RZ ;  /* 0x0000000415047227 */ /* 0x002fca00078e00ff */
[----:B------:R-:W-:Y:S01]  /*12a0*/  SHF.R.U32.HI R4, RZ, R5, R4 ;  /* 0x00000005ff047219 */ /* 0x000fe20000011604 */
[----:B--2---:R-:W-:Y:S01]  /*12b0*/  IMAD.HI.U32 R3, R20, R3, RZ ;  /* 0x0000000314037227 */ /* 0x004fe200078e00ff */
[----:B------:R-:W-:-:S04]  /*12c0*/  ISETP.NE.AND P0, PT, R2, 0x1, PT ;  /* 0x000000010200780c */ /* 0x000fc80003f05270 */
[----:B----4-:R-:W-:-:S04]  /*12d0*/  SHF.R.U32.HI R3, RZ, R6, R3 ;  /* 0x00000006ff037219 */ /* 0x010fc80000011603 */
[----:B------:R-:W-:Y:S02]  /*12e0*/  SEL R3, R20, R3, !P0 ;  /* 0x0000000314037207 */ /* 0x000fe40004000000 */
[----:B---3--:R-:W-:-:S04]  /*12f0*/  ISETP.NE.AND P1, PT, R8, 0x1, PT ;  /* 0x000000010800780c */ /* 0x008fc80003f25270 */
[----:B------:R-:W-:-:S05]  /*1300*/  SEL R4, R21, R4, !P1 ;  /* 0x0000000415047207 */ /* 0x000fca0004800000 */
[----:B------:R-:W-:Y:S02]  /*1310*/  IMAD.IADD R5, R3, 0x1, -R4 ;  /* 0x0000000103057824 */ /* 0x000fe400078e0a04 */
[----:B------:R-:W-:Y:S02]  /*1320*/  IMAD.IADD R3, R4, 0x1, -R3 ;  /* 0x0000000104037824 */ /* 0x000fe400078e0a03 */
[----:B------:R-:W-:Y:S02]  /*1330*/  IMAD R21, R5, R8, R21 ;  /* 0x0000000805157224 */ /* 0x000fe400078e0215 */
[----:B------:R-:W-:-:S07]  /*1340*/  IMAD R20, R3, R2, R20 ;  /* 0x0000000203147224 */ /* 0x000fce00078e0214 */
.L_x_16:
[----:B------:R-:W-:Y:S01]  /*1350*/  BAR.SYNC.DEFER_BLOCKING 0x0 ;  /* 0x0000000000007b1d */ /* 0x000fe20000010000 */
[----:B------:R-:W-:Y:S01]  /*1360*/  UISETP.NE.AND UP0, UPT, UR8, 0x2, UPT ;  /* 0x000000020800788c */ /* 0x000fe2000bf05270 */
[----:B------:R-:W-:Y:S02]  /*1370*/  ISETP.NE.OR P5, PT, R0, 0x2, !P5 ;  /* 0x000000020000780c */ /* 0x000fe40006fa5670 */
[----:B------:R-:W-:-:S06]  /*1380*/  LOP3.LUT R2, R189, 0x1f, RZ, 0xc0, !PT ;  /* 0x0000001fbd027812 */ /* 0x000fcc00078ec0ff */
[----:B------:R-:W-:Y:S05]  /*1390*/  BRA.U UP0, `(.L_x_17) ;  /* 0x0000001100c47547 */ /* 0x000fea000b800000 */
[----:B------:R-:W1:Y:S01]  /*13a0*/  LDCU UR13, c[0x0][0x38c] ;  /* 0x00007180ff0d77ac */ /* 0x000e620008000800 */
[----:B------:R-:W2:Y:S01]  /*13b0*/  LDC R9, c[0x0][0x370] ;  /* 0x0000dc00ff097b82 */ /* 0x000ea20000000800 */
[----:B------:R-:W-:Y:S01]  /*13c0*/  HFMA2 R14, -RZ, RZ, 0, 0 ;  /* 0x00000000ff0e7431 */ /* 0x000fe200000001ff */
[----:B------:R-:W-:Y:S01]  /*13d0*/  ISETP.EQ.OR P4, PT, R2, RZ, P5 ;  /* 0x000000ff0200720c */ /* 0x000fe20002f82670 */
[----:B------:R-:W-:Y:S01]  /*13e0*/  IMAD.MOV.U32 R15, RZ, RZ, 0x1 ;  /* 0x00000001ff0f7424 */ /* 0x000fe200078e00ff */
[----:B------:R-:W-:Y:S01]  /*13f0*/  CS2R R12, SRZ ;  /* 0x00000000000c7805 */ /* 0x000fe2000001ff00 */
[----:B------:R-:W-:Y:S01]  /*1400*/  IMAD.MOV.U32 R10, RZ, RZ, 0x1 ;  /* 0x00000001ff0a7424 */ /* 0x000fe200078e00ff */
[----:B------:R-:W4:Y:S02]  /*1410*/  LDCU.64 UR22, c[0x0][0x348] ;  /* 0x00006900ff1677ac */ /* 0x000f240008000a00 */
[----:B------:R-:W2:Y:S01]  /*1420*/  LDC R0, c[0x0][0x374] ;  /* 0x0000dd00ff007b82 */ /* 0x000ea20000000800 */
[----:B------:R-:W-:Y:S01]  /*1430*/  UMOV UR6, URZ ;  /* 0x000000ff00067c82 */ /* 0x000fe20008000000 */
[----:B-1----:R-:W-:-:S04]  /*1440*/  UIADD3 UR5, UPT, UPT, UR13, 0x3f, URZ ;  /* 0x0000003f0d057890 */ /* 0x002fc8000fffe0ff */
[----:B------:R-:W-:-:S04]  /*1450*/  USHF.R.S32.HI UR4, URZ, 0x1f, UR5 ;  /* 0x0000001fff047899 */ /* 0x000fc80008011405 */
[----:B------:R-:W-:-:S04]  /*1460*/  ULEA.HI UR4, UR4, UR5, URZ, 0x6 ;  /* 0x0000000504047291 */ /* 0x000fc8000f8f30ff */
[----:B------:R-:W-:Y:S02]  /*1470*/  USHF.R.S32.HI UR15, URZ, 0x6, UR4 ;  /* 0x00000006ff0f7899 */ /* 0x000fe40008011404 */
[----:B------:R-:W-:Y:S02]  /*1480*/  UIADD3 UR4, UPT, UPT, UR13, -0x1, URZ ;  /* 0xffffffff0d047890 */ /* 0x000fe4000fffe0ff */
[----:B------:R-:W-:Y:S02]  /*1490*/  UISETP.LT.U32.AND UP0, UPT, UR15, 0x7, UPT ;  /* 0x000000070f00788c */ /* 0x000fe4000bf01070 */
[----:B------:R-:W-:Y:S02]  /*14a0*/  UISETP.GE.U32.AND UP1, UPT, UR4, -0x7f, UPT ;  /* 0xffffff810400788c */ /* 0x000fe4000bf26070 */
[----:B------:R-:W-:Y:S02]  /*14b0*/  USEL UR14, UR15, 0x7, UP0 ;  /* 0x000000070f0e7887 */ /* 0x000fe40008000000 */
[----:B------:R-:W-:-:S02]  /*14c0*/  UIADD3 UR13, UPT, UPT, UR13, 0x7e, URZ ;  /* 0x0000007e0d0d7890 */ /* 0x000fc4000fffe0ff */
[----:B------:R-:W-:Y:S02]  /*14d0*/  UIADD3 UR5, UPT, UPT, UR14, -0x1, URZ ;  /* 0xffffffff0e057890 */ /* 0x000fe4000fffe0ff */
[----:B------:R-:W-:-:S03]  /*14e0*/  UIADD3 UR7, UPT, UPT, UR15, -UR14, URZ ;  /* 0x8000000e0f077290 */ /* 0x000fc6000fffe0ff */
[----:B------:R-:W-:-:S04]  /*14f0*/  @UP1 UIADD3 UR5, UPT, UPT, UR14, URZ, URZ ;  /* 0x000000ff0e051290 */ /* 0x000fc8000fffe0ff */
[----:B----4-:R-:W-:-:S12]  /*1500*/  UIADD3 UR5, UPT, UPT, UR5, 0x1, URZ ;  /* 0x0000000105057890 */ /* 0x010fd8000fffe0ff */
.L_x_35:
[----:B------:R-:W-:Y:S01]  /*1510*/  UISETP.NE.AND UP0, UPT, UR37, URZ, UPT ;  /* 0x000000ff2500728c */ /* 0x000fe2000bf05270 */
[----:B------:R-:W1:Y:S08]  /*1520*/  S2UR UR37, SR_CgaCtaId ;  /* 0x00000000002579c3 */ /* 0x000e700000008800 */
[----:B------:R-:W-:Y:S05]  /*1530*/  BRA.U UP0, `(.L_x_18) ;  /* 0x0000000100347547 */ /* 0x000fea000b800000 */
[----:B------:R-:W4:Y:S01]  /*1540*/  S2R R2, SR_CgaCtaId ;  /* 0x0000000000027919 */ /* 0x000f220000008800 */
[----:B------:R-:W-:-:S04]  /*1550*/  MOV R3, 0x400 ;  /* 0x0000040000037802 */ /* 0x000fc80000000f00 */
[----:B----4-:R-:W-:Y:S02]  /*1560*/  LEA R3, R2, R3, 0x18 ;  /* 0x0000000302037211 */ /* 0x010fe400078ec0ff */
[----:B------:R-:W-:-:S03]  /*1570*/  SHF.L.U32 R2, R10, 0x1f, RZ ;  /* 0x0000001f0a027819 */ /* 0x000fc600000006ff */
[----:B------:R-:W-:-:S04]  /*1580*/  IMAD R3, R12, 0x8, R3 ;  /* 0x000000080c037824 */ /* 0x000fc800078e0203 */
[----:B------:R-:W4:Y:S02]  /*1590*/  SYNCS.PHASECHK.TRANS64.TRYWAIT P0, [R3+URZ+0x110], R2 ;  /* 0x00011002030075a7 */ /* 0x000f2400080011ff */
[----:B----4-:R-:W-:Y:S05]  /*15a0*/  @!P0 BRA `(.L_x_19) ;  /* 0x0000009800e08947 */ /* 0x010fea0003800000 */
.L_x_130:
[----:B------:R-:W-:Y:S01]  /*15b0*/  VIADD R12, R12, 0x1 ;  /* 0x000000010c0c7836 */ /* 0x000fe20000000000 */
[----:B------:R4:W-:Y:S04]  /*15c0*/  SYNCS.ARRIVE.TRANS64.A1T0 RZ, [R3+URZ+0x100], RZ ;  /* 0x000100ff03ff79a7 */ /* 0x0009e800081000ff */
[----:B------:R-:W-:-:S04]  /*15d0*/  ISETP.NE.AND P0, PT, R12, 0x2, PT ;  /* 0x000000020c00780c */ /* 0x000fc80003f05270 */
[----:B------:R-:W-:Y:S02]  /*15e0*/  SEL R12, R12, RZ, P0 ;  /* 0x000000ff0c0c7207 */ /* 0x000fe40000000000 */
[----:B----4-:R-:W-:-:S04]  /*15f0*/  SEL R3, RZ, 0x1, P0 ;  /* 0x00000001ff037807 */ /* 0x010fc80000000000 */
[----:B------:R-:W-:-:S07]  /*1600*/  LOP3.LUT R10, R10, R3, RZ, 0x3c, !PT ;  /* 0x000000030a0a7212 */ /* 0x000fce00078e3cff */
.L_x_18:
[----:B------:R-:W-:Y:S01]  /*1610*/  UMOV UR4, 0x400 ;  /* 0x0000040000047882 */ /* 0x000fe20000000000 */
[----:B------:R-:W-:Y:S01]  /*1620*/  SHF.L.U32 R2, R15, 0x1f, RZ ;  /* 0x0000001f0f027819 */ /* 0x000fe200000006ff */
[----:B-1----:R-:W-:Y:S01]  /*1630*/  ULEA UR4, UR37, UR4, 0x18 ;  /* 0x0000000425047291 */ /* 0x002fe2000f8ec0ff */
[----:B------:R-:W-:Y:S01]  /*1640*/  R2UR UR35, R21 ;  /* 0x00000000152372ca */ /* 0x000fe200000e0000 */
[----:B------:R-:W-:Y:S01]  /*1650*/  UISETP.GE.U32.AND UP0, UPT, UR13, 0x7f, UPT ;  /* 0x0000007f0d00788c */ /* 0x000fe2000bf06070 */
[----:B------:R-:W-:Y:S01]  /*1660*/  R2UR UR11, R20 ;  /* 0x00000000140b72ca */ /* 0x000fe200000e0000 */
[----:B------:R-:W-:Y:S01]  /*1670*/  ULEA UR8, UR6, UR4, 0x3 ;  /* 0x0000000406087291 */ /* 0x000fe2000f8e18ff */
[----:B------:R-:W-:-:S08]  /*1680*/  UMOV UR24, URZ ;  /* 0x000000ff00187c82 */ /* 0x000fd00008000000 */
[----:B------:R1:W4:Y:S01]  /*1690*/  SYNCS.PHASECHK.TRANS64.TRYWAIT P0, [UR8+0x38], R2 ;  /* 0x00003802ff0075a7 */ /* 0x0003220008001108 */
[----:B------:R-:W-:Y:S02]  /*16a0*/  USHF.L.U32 UR35, UR35, 0x7, URZ ;  /* 0x0000000723237899 */ /* 0x000fe400080006ff */
[----:B------:R-:W-:Y:S01]  /*16b0*/  USHF.L.U32 UR11, UR11, 0x8, URZ ;  /* 0x000000080b0b7899 */ /* 0x000fe200080006ff */
[----:B------:R-:W-:Y:S11]  /*16c0*/  BRA.U !UP0, `(.L_x_20) ;  /* 0x0000000108a87547 */ /* 0x000ff6000b800000 */
[----:B------:R-:W-:Y:S01]  /*16d0*/  UMOV UR16, URZ ;  /* 0x000000ff00107c82 */ /* 0x000fe20008000000 */
[----:B------:R-:W-:-:S05]  /*16e0*/  UMOV UR17, UR6 ;  /* 0x0000000600117c82 */ /* 0x000fca0008000000 */
.L_x_25:
[----:B-1----:R-:W-:Y:S01]  /*16f0*/  ULEA UR33, UR17, UR4, 0x3 ;  /* 0x0000000411217291 */ /* 0x002fe2000f8e18ff */
[----:B----4-:R-:W-:Y:S01]  /*1700*/  @!P5 MOV R3, 0x6000 ;  /* 0x000060000003d802 */ /* 0x010fe20000000f00 */
[----:B----4-:R-:W-:Y:S10]  /*1710*/  @P0 BRA `(.L_x_21) ;  /* 0x00000000000c0947 */ /* 0x010ff40003800000 */
[----:B------:R-:W-:-:S04]  /*1720*/  SHF.L.U32 R5, R15, 0x1f, RZ ;  /* 0x0000001f0f057819 */ /* 0x000fc800000006ff */
[----:B------:R-:W4:Y:S02]  /*1730*/  SYNCS.PHASECHK.TRANS64.TRYWAIT P0, [UR33+0x38], R5 ;  /* 0x00003805ff0075a7 */ /* 0x000f240008001121 */
[----:B----4-:R-:W-:Y:S05]  /*1740*/  @!P0 BRA `(.L_x_22) ;  /* 0x00000098008c8947 */ /* 0x010fea0003800000 */
.L_x_21:
[----:B------:R4:W-:Y:S01]  /*1750*/  @!P5 SYNCS.ARRIVE.TRANS64 RZ, [UR33], R3 ;  /* 0x00000003ffffd9a7 */ /* 0x0009e20008000021 */
[----:B------:R-:W-:Y:S04]  /*1760*/  BSSY.RECONVERGENT B0, `(.L_x_23) ;  /* 0x0000003000007945 */ /* 0x000fe80003800200 */
[----:B------:R-:W-:Y:S05]  /*1770*/  @P4 BRA `(.L_x_24) ;  /* 0x0000000000044947 */ /* 0x000fea0003800000 */
[----:B------:R-:W-:Y:S05]  /*1780*/  BPT.TRAP 0x1 ;  /* 0x000000040000795c */ /* 0x000fea0000300000 */
.L_x_24:
[----:B------:R-:W-:Y:S05]  /*1790*/  BSYNC.RECONVERGENT B0 ;  /* 0x0000000000007941 */ /* 0x000fea0003800200 */
.L_x_23:
[----:B------:R-:W-:Y:S02]  /*17a0*/  UIADD3 UR6, UPT, UPT, UR17, 0x1, URZ ;  /* 0x0000000111067890 */ /* 0x000fe4000fffe0ff */
[----:B------:R-:W-:Y:S02]  /*17b0*/  ULEA UR32, UR17, UR4, 0xd ;  /* 0x0000000411207291 */ /* 0x000fe4000f8e68ff */
[----:B------:R-:W-:Y:S02]  /*17c0*/  UISETP.NE.AND UP0, UPT, UR6, 0x7, UPT ;  /* 0x000000070600788c */ /* 0x000fe4000bf05270 */
[----:B------:R-:W-:Y:S02]  /*17d0*/  UIADD3 UR26, UP1, UPT, UR22, 0x80, URZ ;  /* 0x00000080161a7890 */ /* 0x000fe4000ff3e0ff */
[----:B------:R-:W-:Y:S02]  /*17e0*/  USEL UR9, URZ, 0x1, UP0 ;  /* 0x00000001ff097887 */ /* 0x000fe40008000000 */
[----:B------:R-:W-:-:S02]  /*17f0*/  USEL UR6, UR6, URZ, UP0 ;  /* 0x000000ff06067287 */ /* 0x000fc40008000000 */
[----:B------:R-:W-:Y:S02]  /*1800*/  UIADD3 UR20, UP0, UPT, UR22, 0x180, URZ ;  /* 0x0000018016147890 */ /* 0x000fe4000ff1e0ff */
[----:B------:R-:W-:Y:S01]  /*1810*/  ULEA UR8, UR6, UR4, 0x3 ;  /* 0x0000000406087291 */ /* 0x000fe2000f8e18ff */
[----:B------:R-:W-:Y:S01]  /*1820*/  LOP3.LUT R15, R15, UR9, RZ, 0x3c, !PT ;  /* 0x000000090f0f7c12 */ /* 0x000fe2000f8e3cff */
[----:B------:R-:W-:Y:S02]  /*1830*/  USHF.L.U32 UR34, UR16, 0x6, URZ ;  /* 0x0000000610227899 */ /* 0x000fe400080006ff */
[----:B------:R-:W-:Y:S01]  /*1840*/  UIADD3.X UR27, UPT, UPT, URZ, UR23, URZ, UP1, !UPT ;  /* 0x00000017ff1b7290 */ /* 0x000fe20008ffe4ff */
[----:B-1----:R-:W-:Y:S01]  /*1850*/  SHF.L.U32 R2, R15, 0x1f, RZ ;  /* 0x0000001f0f027819 */ /* 0x002fe200000006ff */
[----:B------:R-:W-:Y:S02]  /*1860*/  UIADD3 UR32, UPT, UPT, UR32, 0xc400, URZ ;  /* 0x0000c40020207890 */ /* 0x000fe4000fffe0ff */
[----:B------:R-:W-:Y:S01]  /*1870*/  UIADD3.X UR21, UPT, UPT, URZ, UR23, URZ, UP0, !UPT ;  /* 0x00000017ff157290 */ /* 0x000fe200087fe4ff */
[----:B------:R1:W1:Y:S01]  /*1880*/  SYNCS.PHASECHK.TRANS64.TRYWAIT P0, [UR8+0x38], R2 ;  /* 0x00003802ff0075a7 */ /* 0x0002620008001108 */
[----:B------:R-:W-:Y:S01]  /*1890*/  ULEA UR8, UR17, UR4, 0xe ;  /* 0x0000000411087291 */ /* 0x000fe2000f8e70ff */
[----:B------:R-:W-:Y:S01]  /*18a0*/  UMOV UR18, 0x0 ;  /* 0x0000000000127882 */ /* 0x000fe20000000000 */
[----:B------:R-:W-:-:S02]  /*18b0*/  UMOV UR19, 0x10000000 ;  /* 0x1000000000137882 */ /* 0x000fc40000000000 */
[----:B------:R-:W-:Y:S01]  /*18c0*/  UIADD3 UR8, UPT, UPT, UR8, 0x1a400, URZ ;  /* 0x0001a40008087890 */ /* 0x000fe2000fffe0ff */
[----:B------:R1:W-:Y:S01]  /*18d0*/  UTMALDG.3D [UR32], [UR26], desc[UR18] ;  /* 0x000012201a0075b4 */ /* 0x0003e20008011000 */
[----:B------:R-:W-:Y:S01]  /*18e0*/  UMOV UR12, UR36 ;  /* 0x00000024000c7c82 */ /* 0x000fe20008000000 */
[----:B------:R-:W-:Y:S01]  /*18f0*/  UMOV UR9, UR33 ;  /* 0x0000002100097c82 */ /* 0x000fe20008000000 */
[----:B------:R-:W-:Y:S01]  /*1900*/  UMOV UR10, UR34 ;  /* 0x00000022000a7c82 */ /* 0x000fe20008000000 */
[----:B------:R-:W-:Y:S01]  /*1910*/  UIADD3 UR16, UPT, UPT, UR16, 0x1, URZ ;  /* 0x0000000110107890 */ /* 0x000fe2000fffe0ff */
[----:B------:R-:W-:Y:S01]  /*1920*/  UMOV UR24, UR5 ;  /* 0x0000000500187c82 */ /* 0x000fe20008000000 */
[----:B------:R-:W-:Y:S02]  /*1930*/  UMOV UR17, UR6 ;  /* 0x0000000600117c82 */ /* 0x000fe40008000000 */
[----:B------:R1:W-:Y:S01]  /*1940*/  UTMALDG.3D [UR8], [UR20], desc[UR18] ;  /* 0x00001208140075b4 */ /* 0x0003e20008011000 */
[----:B------:R-:W-:-:S09]  /*1950*/  UISETP.NE.AND UP0, UPT, UR16, UR5, UPT ;  /* 0x000000051000728c */ /* 0x000fd2000bf05270 */
[----:B------:R-:W-:Y:S05]  /*1960*/  BRA.U UP0, `(.L_x_25) ;  /* 0xfffffffd00607547 */ /* 0x000fea000b83ffff */
.L_x_20:
[----:B-1--4-:R-:W-:Y:S01]  /*1970*/  PLOP3.LUT P0, PT, PT, PT, UP3, 0x80, 0x8 ;  /* 0x000000000008781c */ /* 0x012fe20003f0f038 */
[----:B------:R-:W-:Y:S01]  /*1980*/  ULEA UR8, UR6, UR4, 0x3 ;  /* 0x0000000406087291 */ /* 0x000fe2000f8e18ff */
[----:B------:R-:W-:Y:S01]  /*1990*/  SHF.L.U32 R2, R15, 0x1f, RZ ;  /* 0x0000001f0f027819 */ /* 0x000fe200000006ff */
[----:B------:R-:W-:-:S10]  /*19a0*/  UISETP.GT.AND UP0, UPT, UR15, UR14, UPT ;  /* 0x0000000e0f00728c */ /* 0x000fd4000bf04270 */
[----:B------:R-:W-:Y:S01]  /*19b0*/  @!P0 SYNCS.ARRIVE.TRANS64.A1T0 RZ, [UR4+0xb8], RZ ;  /* 0x0000b8ffffff89a7 */ /* 0x000fe20008100004 */
[----:B------:R1:W4:Y:S01]  /*19c0*/  SYNCS.PHASECHK.TRANS64.TRYWAIT P0, [UR8+0x38], R2 ;  /* 0x00003802ff0075a7 */ /* 0x0003220008001108 */
[----:B------:R-:W-:Y:S05]  /*19d0*/  BRA.U !UP0, `(.L_x_26) ;  /* 0x0000000108ac7547 */ /* 0x000fea000b800000 */
[----:B------:R-:W-:Y:S01]  /*19e0*/  UIADD3 UR21, UPT, UPT, UR7, UR24, URZ ;  /* 0x0000001807157290 */ /* 0x000fe2000fffe0ff */
[----:B------:R-:W-:-:S11]  /*19f0*/  UMOV UR25, UR6 ;  /* 0x0000000600197c82 */ /* 0x000fd60008000000 */
.L_x_31:
[----:B-1----:R-:W-:Y:S01]  /*1a00*/  ULEA UR17, UR25, UR4, 0x3 ;  /* 0x0000000419117291 */ /* 0x002fe2000f8e18ff */
[----:B----4-:R-:W-:Y:S01]  /*1a10*/  @!P5 MOV R3, 0x6000 ;  /* 0x000060000003d802 */ /* 0x010fe20000000f00 */
[----:B----4-:R-:W-:Y:S10]  /*1a20*/  @P0 BRA `(.L_x_27) ;  /* 0x00000000000c0947 */ /* 0x010ff40003800000 */
[----:B------:R-:W-:-:S04]  /*1a30*/  SHF.L.U32 R5, R15, 0x1f, RZ ;  /* 0x0000001f0f057819 */ /* 0x000fc800000006ff */
[----:B------:R-:W4:Y:S02]  /*1a40*/  SYNCS.PHASECHK.TRANS64.TRYWAIT P0, [UR17+0x38], R5 ;  /* 0x00003805ff0075a7 */ /* 0x000f240008001111 */
[----:B----4-:R-:W-:Y:S05]  /*1a50*/  @!P0 BRA `(.L_x_28) ;  /* 0x0000009400e08947 */ /* 0x010fea0003800000 */
.L_x_27:
[----:B------:R4:W-:Y:S01]  /*1a60*/  @!P5 SYNCS.ARRIVE.TRANS64 RZ, [UR17], R3 ;  /* 0x00000003ffffd9a7 */ /* 0x0009e20008000011 */
[----:B------:R-:W-:Y:S04]  /*1a70*/  BSSY.RECONVERGENT B0, `(.L_x_29) ;  /* 0x0000003000007945 */ /* 0x000fe80003800200 */
[----:B------:R-:W-:Y:S05]  /*1a80*/  @P4 BRA `(.L_x_30) ;  /* 0x0000000000044947 */ /* 0x000fea0003800000 */
[----:B------:R-:W-:Y:S05]  /*1a90*/  BPT.TRAP 0x1 ;  /* 0x000000040000795c */ /* 0x000fea0000300000 */
.L_x_30:
[----:B------:R-:W-:Y:S05]  /*1aa0*/  BSYNC.RECONVERGENT B0 ;  /* 0x0000000000007941 */ /* 0x000fea0003800200 */
.L_x_29:
        /* <DEDUP_REMOVED lines=10> */
[----:B------:R-:W-:Y:S01]  /*1b50*/  UIADD3 UR16, UPT, UPT, UR16, 0xc400, URZ ;  /* 0x0000c40010107890 */ /* 0x000fe2000fffe0ff */
[----:B-1----:R-:W-:Y:S01]  /*1b60*/  SHF.L.U32 R2, R15, 0x1f, RZ ;  /* 0x0000001f0f027819 */ /* 0x002fe200000006ff */
[----:B------:R-:W-:Y:S02]  /*1b70*/  UIADD3.X UR31, UPT, UPT, URZ, UR23, URZ, UP1, !UPT ;  /* 0x00000017ff1f7290 */ /* 0x000fe40008ffe4ff */
[----:B------:R-:W-:Y:S01]  /*1b80*/  UIADD3.X UR29, UPT, UPT, URZ, UR23, URZ, UP0, !UPT ;  /* 0x00000017ff1d7290 */ /* 0x000fe200087fe4ff */
[----:B------:R1:W1:Y:S01]  /*1b90*/  SYNCS.PHASECHK.TRANS64.TRYWAIT P0, [UR8+0x38], R2 ;  /* 0x00003802ff0075a7 */ /* 0x0002620008001108 */
[----:B------:R-:W-:Y:S01]  /*1ba0*/  ULEA UR8, UR25, UR4, 0xe ;  /* 0x0000000419087291 */ /* 0x000fe2000f8e70ff */
[----:B------:R-:W-:Y:S01]  /*1bb0*/  UMOV UR26, 0x0 ;  /* 0x00000000001a7882 */ /* 0x000fe20000000000 */
[----:B------:R-:W-:-:S02]  /*1bc0*/  UMOV UR27, 0x10000000 ;  /* 0x10000000001b7882 */ /* 0x000fc40000000000 */
[----:B------:R-:W-:Y:S01]  /*1bd0*/  UIADD3 UR8, UPT, UPT, UR8, 0x1a400, URZ ;  /* 0x0001a40008087890 */ /* 0x000fe2000fffe0ff */
[----:B------:R-:W-:Y:S01]  /*1be0*/  UMOV UR19, UR35 ;  /* 0x0000002300137c82 */ /* 0x000fe20008000000 */
[----:B------:R-:W-:Y:S01]  /*1bf0*/  UMOV UR20, UR36 ;  /* 0x0000002400147c82 */ /* 0x000fe20008000000 */
[----:B------:R-:W-:Y:S01]  /*1c00*/  UMOV UR12, UR36 ;  /* 0x00000024000c7c82 */ /* 0x000fe20008000000 */
[----:B------:R-:W-:Y:S01]  /*1c10*/  UMOV UR9, UR17 ;  /* 0x0000001100097c82 */ /* 0x000fe20008000000 */
[----:B------:R-:W-:Y:S01]  /*1c20*/  UMOV UR10, UR18 ;  /* 0x00000012000a7c82 */ /* 0x000fe20008000000 */
[----:B------:R1:W-:Y:S01]  /*1c30*/  UTMALDG.3D [UR16], [UR30], desc[UR26] ;  /* 0x00001a101e0075b4 */ /* 0x0003e20008011000 */
[----:B------:R-:W-:Y:S01]  /*1c40*/  UIADD3 UR24, UPT, UPT, UR24, 0x1, URZ ;  /* 0x0000000118187890 */ /* 0x000fe2000fffe0ff */
[----:B------:R-:W-:-:S03]  /*1c50*/  UMOV UR25, UR6 ;  /* 0x0000000600197c82 */ /* 0x000fc60008000000 */
[----:B------:R-:W-:Y:S01]  /*1c60*/  UISETP.NE.AND UP0, UPT, UR24, UR21, UPT ;  /* 0x000000151800728c */ /* 0x000fe2000bf05270 */
[----:B------:R1:W-:Y:S08]  /*1c70*/  UTMALDG.3D [UR8], [UR28], desc[UR26] ;  /* 0x00001a081c0075b4 */ /* 0x0003f00008011000 */
[----:B------:R-:W-:Y:S05]  /*1c80*/  BRA.U UP0, `(.L_x_31) ;  /* 0xfffffffd005c7547 */ /* 0x000fea000b83ffff */
.L_x_26:
[C---:B-1----:R-:W-:Y:S01]  /*1c90*/  LEA R2, R14.reuse, UR4, 0x3 ;  /* 0x000000040e027c11 */ /* 0x042fe2000f8e18ff */
[----:B------:R-:W-:Y:S01]  /*1ca0*/  NOP ;  /* 0x0000000000007918 */ /* 0x000fe20000000000 */
[----:B----4-:R-:W-:Y:S02]  /*1cb0*/  SHF.L.U32 R3, R13, 0x1f, RZ ;  /* 0x0000001f0d037819 */ /* 0x010fe400000006ff */
[----:B------:R-:W-:Y:S02]  /*1cc0*/  LEA R4, R14, UR4, 0x4 ;  /* 0x000000040e047c11 */ /* 0x000fe4000f8e20ff */
[----:B------:R-:W1:Y:S02]  /*1cd0*/  SYNCS.PHASECHK.TRANS64.TRYWAIT P0, [R2+URZ+0xc0], R3 ;  /* 0x0000c003020075a7 */ /* 0x000e6400080011ff */
[----:B-1----:R-:W-:Y:S05]  /*1ce0*/  @!P0 BRA `(.L_x_32) ;  /* 0x0000009400548947 */ /* 0x002fea0003800000 */
.L_x_133:
[----:B------:R-:W4:Y:S01]  /*1cf0*/  LDS.128 R4, [R4+0x130] ;  /* 0x0001300004047984 */ /* 0x000f220000000c00 */
[----:B---3--:R-:W-:Y:S01]  /*1d00*/  ISETP.GE.AND P0, PT, R72, 0x1, PT ;  /* 0x000000014800780c */ /* 0x008fe20003f06270 */
[----:B-1----:R-:W-:Y:S01]  /*1d10*/  VIADD R2, R2, 0xd0 ;  /* 0x000000d002027836 */ /* 0x002fe20000000000 */
[----:B------:R-:W-:Y:S01]  /*1d20*/  @!PT LDS RZ, [RZ] ;  /* 0x00000000fffff984 */ /* 0x000fe20000000800 */
[----:B------:R-:W-:Y:S01]  /*1d30*/  @!PT LDS RZ, [RZ] ;  /* 0x00000000fffff984 */ /* 0x000fe20000000800 */
[----:B------:R-:W-:Y:S01]  /*1d40*/  @!PT LDS RZ, [RZ] ;  /* 0x00000000fffff984 */ /* 0x000fe20000000800 */
[----:B------:R-:W-:Y:S01]  /*1d50*/  @!PT LDS RZ, [RZ] ;  /* 0x00000000fffff984 */ /* 0x000fe20000000800 */
[----:B------:R1:W-:Y:S06]  /*1d60*/  MEMBAR.ALL.CTA ;  /* 0x0000000000007992 */ /* 0x0003ec0000008000 */
[----:B-1----:R-:W1:Y:S01]  /*1d70*/  FENCE.VIEW.ASYNC.S ;  /* 0x00000000000073c6 */ /* 0x002e620000000000 */
[----:B------:R-:W-:-:S04]  /*1d80*/  PRMT R2, RZ, 0x654, R2 ;  /* 0x00000654ff027816 */ /* 0x000fc80000000002 */
[----:B-1----:R1:W-:Y:S01]  /*1d90*/  SYNCS.ARRIVE.TRANS64.RED.A1T0 RZ, [R2+URZ], RZ ;  /* 0x000000ff02ff79a7 */ /* 0x0023e200081004ff */
[----:B----4-:R-:W-:-:S13]  /*1da0*/  LOP3.LUT P2, RZ, R6, 0x1, RZ, 0xc0, !PT ;  /* 0x0000000106ff7812 */ /* 0x010fda000784c0ff */
[----:B------:R-:W-:Y:S01]  /*1db0*/  @P2 SHF.R.U32.HI R3, RZ, 0x10, R5 ;  /* 0x00000010ff032819 */ /* 0x000fe20000011605 */
[----:B------:R-:W-:Y:S01]  /*1dc0*/  VOTEU.ANY UP0, P2 ;  /* 0x0000000000ff7886 */ /* 0x000fe20001000100 */
[----:B------:R-:W-:Y:S02]  /*1dd0*/  @P2 MOV R11, R4 ;  /* 0x00000004000b2202 */ /* 0x000fe40000000f00 */
[----:B------:R-:W-:Y:S02]  /*1de0*/  @P2 R2UR.BROADCAST UR8, R3 ;  /* 0x00000000030822ca */ /* 0x000fe400008e0000 */
[----:B------:R-:W-:-:S11]  /*1df0*/  @P2 LOP3.LUT R8, R5, 0xffff, RZ, 0xc0, !PT ;  /* 0x0000ffff05082812 */ /* 0x000fd600078ec0ff */
[----:B------:R-:W-:Y:S01]  /*1e00*/  @UP0 UMOV UR36, UR8 ;  /* 0x0000000800240c82 */ /* 0x000fe20008000000 */
[----:B-1----:R-:W-:Y:S05]  /*1e10*/  @!P0 BRA `(.L_x_33) ;  /* 0x0000000000b88947 */ /* 0x002fea0003800000 */
[----:B------:R-:W2:Y:S01]  /*1e20*/  LDC.64 R4, c[0x0][0xb18] ;  /* 0x0002c600ff047b82 */ /* 0x000ea20000000a00 */
[----:B------:R-:W-:-:S07]  /*1e30*/  ISETP.NE.AND P3, PT, R72, 0x1, PT ;  /* 0x000000014800780c */ /* 0x000fce0003f65270 */
[----:B------:R-:W1:Y:S08]  /*1e40*/  LDC.64 R6, c[0x0][0xb10] ;  /* 0x0002c400ff067b82 */ /* 0x000e700000000a00 */
[----:B------:R-:W3:Y:S08]  /*1e50*/  LDC R16, c[0x0][0xb20] ;  /* 0x0002c800ff107b82 */ /* 0x000ef00000000800 */
[----:B------:R-:W4:Y:S01]  /*1e60*/  LDC R18, c[0x0][0xb0c] ;  /* 0x0002c300ff127b82 */ /* 0x000f220000000800 */
[----:B--2---:R-:W-:Y:S01]  /*1e70*/  IMAD.HI.U32 R17, R0, R5, RZ ;  /* 0x0000000500117227 */ /* 0x004fe200078e00ff */
[----:B------:R-:W-:-:S03]  /*1e80*/  ISETP.NE.AND P0, PT, R4, 0x1, PT ;  /* 0x000000010400780c */ /* 0x000fc60003f05270 */
[----:B------:R-:W-:-:S03]  /*1e90*/  IMAD.HI.U32 R5, R8, R5, RZ ;  /* 0x0000000508057227 */ /* 0x000fc600078e00ff */
[----:B------:R-:W2:Y:S01]  /*1ea0*/  LDC.64 R2, c[0x0][0xb28] ;  /* 0x0002ca00ff027b82 */ /* 0x000ea20000000a00 */
[----:B-1----:R-:W-:-:S04]  /*1eb0*/  IMAD.HI.U32 R20, R9, R6, RZ ;  /* 0x0000000609147227 */ /* 0x002fc800078e00ff */
[----:B------:R-:W-:Y:S01]  /*1ec0*/  IMAD.HI.U32 R22, R11, R6, RZ ;  /* 0x000000060b167227 */ /* 0x000fe200078e00ff */
[----:B------:R-:W-:Y:S02]  /*1ed0*/  SHF.R.U32.HI R20, RZ, R7, R20 ;  /* 0x00000007ff147219 */ /* 0x000fe40000011614 */
[-C--:B---3--:R-:W-:Y:S02]  /*1ee0*/  SHF.R.U32.HI R17, RZ, R16.reuse, R17 ;  /* 0x00000010ff117219 */ /* 0x088fe40000011611 */
[----:B------:R-:W-:Y:S02]  /*1ef0*/  SHF.R.U32.HI R5, RZ, R16, R5 ;  /* 0x00000010ff057219 */ /* 0x000fe40000011605 */
[----:B------:R-:W-:Y:S02]  /*1f00*/  SEL R17, R0, R17, !P0 ;  /* 0x0000001100117207 */ /* 0x000fe40004000000 */
[----:B------:R-:W-:Y:S02]  /*1f10*/  SHF.R.U32.HI R22, RZ, R7, R22 ;  /* 0x00000007ff167219 */ /* 0x000fe40000011616 */
[----:B----4-:R-:W-:-:S02]  /*1f20*/  ISETP.NE.AND P1, PT, R18, 0x1, PT ;  /* 0x000000011200780c */ /* 0x010fc40003f25270 */
[----:B------:R-:W-:Y:S02]  /*1f30*/  SEL R5, R8, R5, !P0 ;  /* 0x0000000508057207 */ /* 0x000fe40004000000 */
[----:B------:R-:W-:Y:S02]  /*1f40*/  SEL R19, R9, R20, !P1 ;  /* 0x0000001409137207 */ /* 0x000fe40004800000 */
[----:B------:R-:W-:Y:S01]  /*1f50*/  SEL R7, R11, R22, !P1 ;  /* 0x000000160b077207 */ /* 0x000fe20004800000 */
[----:B--2---:R-:W-:-:S04]  /*1f60*/  IMAD.HI.U32 R20, R17, R2, RZ ;  /* 0x0000000211147227 */ /* 0x004fc800078e00ff */
[----:B------:R-:W-:Y:S01]  /*1f70*/  IMAD.HI.U32 R6, R19, R2, RZ ;  /* 0x0000000213067227 */ /* 0x000fe200078e00ff */
[----:B------:R-:W-:-:S04]  /*1f80*/  @P3 SHF.R.U32.HI R17, RZ, R3, R20 ;  /* 0x00000003ff113219 */ /* 0x000fc80000011614 */
[----:B------:R-:W-:Y:S01]  /*1f90*/  @P3 SHF.R.U32.HI R19, RZ, R3, R6 ;  /* 0x00000003ff133219 */ /* 0x000fe20000011606 */
[----:B------:R-:W-:-:S04]  /*1fa0*/  IMAD R17, R72, R17, RZ ;  /* 0x0000001148117224 */ /* 0x000fc800078e02ff */
[----:B------:R-:W-:Y:S01]  /*1fb0*/  IMAD R6, R72, R19, RZ ;  /* 0x0000001348067224 */ /* 0x000fe200078e02ff */
[C---:B------:R-:W-:Y:S02]  /*1fc0*/  ISETP.GE.AND P0, PT, R5.reuse, R17, PT ;  /* 0x000000110500720c */ /* 0x040fe40003f06270 */
[----:B------:R-:W-:Y:S02]  /*1fd0*/  IADD3 R17, PT, PT, -R5, RZ, RZ ;  /* 0x000000ff05117210 */ /* 0x000fe40007ffe1ff */
[----:B------:R-:W-:Y:S01]  /*1fe0*/  ISETP.GE.OR P0, PT, R7, R6, P0 ;  /* 0x000000060700720c */ /* 0x000fe20000706670 */
[----:B------:R-:W-:-:S04]  /*1ff0*/  IMAD.HI.U32 R6, R5, R2, RZ ;  /* 0x0000000205067227 */ /* 0x000fc800078e00ff */
[----:B------:R-:W-:Y:S01]  /*2000*/  IMAD R8, R4, R17, R8 ;  /* 0x0000001104087224 */ /* 0x000fe200078e0208 */
[----:B------:R-:W-:-:S04]  /*2010*/  SHF.R.U32.HI R6, RZ, R3, R6 ;  /* 0x00000003ff067219 */ /* 0x000fc80000011606 */
[----:B------:R-:W-:-:S03]  /*2020*/  SEL R6, R5, R6, !P3 ;  /* 0x0000000605067207 */ /* 0x000fc60005800000 */
[----:B------:R-:W-:-:S04]  /*2030*/  @!P0 IMAD.HI.U32 R16, R7, R2, RZ ;  /* 0x0000000207108227 */ /* 0x000fc800078e00ff */
[----:B------:R-:W-:Y:S01]  /*2040*/  IMAD.MOV R2, RZ, RZ, -R6 ;  /* 0x000000ffff027224 */ /* 0x000fe200078e0a06 */
[----:B------:R-:W-:-:S03]  /*2050*/  @!P0 SHF.R.U32.HI R16, RZ, R3, R16 ;  /* 0x00000003ff108219 */ /* 0x000fc60000011610 */
[----:B------:R-:W-:Y:S01]  /*2060*/  IMAD R2, R72, R2, R5 ;  /* 0x0000000248027224 */ /* 0x000fe200078e0205 */
        /* <DEDUP_REMOVED lines=9> */
.L_x_33:
[----:B------:R-:W1:Y:S02]  /*2100*/  LDCU UR8, c[0x0][0xb30] ;  /* 0x00016600ff0877ac */ /* 0x000e640008000800 */
[----:B-1----:R-:W-:-:S09]  /*2110*/  UISETP.NE.AND UP0, UPT, UR8, 0x1, UPT ;  /* 0x000000010800788c */ /* 0x002fd2000bf05270 */
[----:B------:R-:W-:Y:S05]  /*2120*/  BRA.U UP0, `(.L_x_34) ;  /* 0x0000000100407547 */ /* 0x000fea000b800000 */
[----:B------:R-:W1:Y:S08]  /*2130*/  LDC.64 R4, c[0x0][0xb10] ;  /* 0x0002c400ff047b82 */ /* 0x000e700000000a00 */
[----:B------:R-:W3:Y:S08]  /*2140*/  LDC.64 R2, c[0x0][0xb18] ;  /* 0x0002c600ff027b82 */ /* 0x000ef00000000a00 */
[----:B------:R-:W4:Y:S08]  /*2150*/  LDC R6, c[0x0][0xb20] ;  /* 0x0002c800ff067b82 */ /* 0x000f300000000800 */
[----:B------:R-:W2:Y:S01]  /*2160*/  LDC R16, c[0x0][0xb0c] ;  /* 0x0002c300ff107b82 */ /* 0x000ea20000000800 */
[----:B-1----:R-:W-:-:S05]  /*2170*/  IMAD.HI.U32 R4, R11, R4, RZ ;  /* 0x000000040b047227 */ /* 0x002fca00078e00ff */
[----:B------:R-:W-:Y:S01]  /*2180*/  SHF.R.U32.HI R4, RZ, R5, R4 ;  /* 0x00000005ff047219 */ /* 0x000fe20000011604 */
[----:B---3--:R-:W-:Y:S01]  /*2190*/  IMAD.HI.U32 R3, R8, R3, RZ ;  /* 0x0000000308037227 */ /* 0x008fe200078e00ff */
[----:B------:R-:W-:-:S04]  /*21a0*/  ISETP.NE.AND P0, PT, R2, 0x1, PT ;  /* 0x000000010200780c */ /* 0x000fc80003f05270 */
[----:B----4-:R-:W-:-:S04]  /*21b0*/  SHF.R.U32.HI R3, RZ, R6, R3 ;  /* 0x00000006ff037219 */ /* 0x010fc80000011603 */
[----:B------:R-:W-:Y:S02]  /*21c0*/  SEL R3, R8, R3, !P0 ;  /* 0x0000000308037207 */ /* 0x000fe40004000000 */
[----:B--2---:R-:W-:-:S04]  /*21d0*/  ISETP.NE.AND P1, PT, R16, 0x1, PT ;  /* 0x000000011000780c */ /* 0x004fc80003f25270 */
[----:B------:R-:W-:-:S05]  /*21e0*/  SEL R4, R11, R4, !P1 ;  /* 0x000000040b047207 */ /* 0x000fca0004800000 */
[----:B------:R-:W-:Y:S02]  /*21f0*/  IMAD.IADD R5, R3, 0x1, -R4 ;  /* 0x0000000103057824 */ /* 0x000fe400078e0a04 */
[----:B------:R-:W-:Y:S02]  /*2200*/  IMAD.IADD R3, R4, 0x1, -R3 ;  /* 0x0000000104037824 */ /* 0x000fe400078e0a03 */
[----:B------:R-:W-:Y:S02]  /*2210*/  IMAD R11, R5, R16, R11 ;  /* 0x00000010050b7224 */ /* 0x000fe400078e020b */
[----:B------:R-:W-:-:S07]  /*2220*/  IMAD R8, R3, R2, R8 ;  /* 0x0000000203087224 */ /* 0x000fce00078e0208 */
.L_x_34:
[----:B------:R-:W-:Y:S01]  /*2230*/  VIADD R14, R14, 0x1 ;  /* 0x000000010e0e7836 */ /* 0x000fe20000000000 */
[----:B------:R-:W-:Y:S01]  /*2240*/  UPLOP3.LUT UP3, UPT, UPT, UPT, UPT, 0x80, 0x8 ;  /* 0x000000000008789c */ /* 0x000fe20003f6f070 */
[----:B------:R-:W-:Y:S02]  /*2250*/  IMAD.IADD R21, R11, 0x1, R174 ;  /* 0x000000010b157824 */ /* 0x000fe400078e02ae */
[----:B------:R-:W-:Y:S01]  /*2260*/  IMAD.IADD R20, R8, 0x1, R147 ;  /* 0x0000000108147824 */ /* 0x000fe200078e0293 */
[----:B------:R-:W-:-:S04]  /*2270*/  ISETP.NE.AND P0, PT, R14, 0x2, PT ;  /* 0x000000020e00780c */ /* 0x000fc80003f05270 */
[----:B------:R-:W-:Y:S02]  /*2280*/  SEL R2, RZ, 0x1, P0 ;  /* 0x00000001ff027807 */ /* 0x000fe40000000000 */
[----:B------:R-:W-:Y:S02]  /*2290*/  SEL R14, R14, RZ, P0 ;  /* 0x000000ff0e0e7207 */ /* 0x000fe40000000000 */
[----:B------:R-:W-:Y:S01]  /*22a0*/  LOP3.LUT R13, R13, R2, RZ, 0x3c, !PT ;  /* 0x000000020d0d7212 */ /* 0x000fe200078e3cff */
[----:B------:R-:W-:Y:S06]  /*22b0*/  @P2 BRA `(.L_x_35) ;  /* 0xfffffff000942947 */ /* 0x000fec000383ffff */
[----:B------:R-:W-:Y:S01]  /*22c0*/  UIADD3 UR4, UPT, UPT, UR4, 0x38, URZ ;  /* 0x0000003804047890 */ /* 0x000fe2000fffe0ff */
[----:B------:R-:W-:-:S03]  /*22d0*/  SHF.L.U32 R3, R15, 0x1f, RZ ;  /* 0x0000001f0f037819 */ /* 0x000fc600000006ff */
[----:B------:R-:W-:-:S09]  /*22e0*/  ULEA UR5, UR6, UR4, 0x3 ;  /* 0x0000000406057291 */ /* 0x000fd2000f8e18ff */
[----:B------:R-:W1:Y:S02]  /*22f0*/  SYNCS.PHASECHK.TRANS64.TRYWAIT P0, [UR5], R3 ;  /* 0x00000003ff0075a7 */ /* 0x000e640008001105 */
[----:B-1----:R-:W-:Y:S05]  /*2300*/  @!P0 BRA `(.L_x_36) ;  /* 0x0000008c00e08947 */ /* 0x002fea0003800000 */
.L_x_135:
[----:B------:R-:W-:-:S04]  /*2310*/  UIADD3 UR6, UPT, UPT, UR6, 0x1, URZ ;  /* 0x0000000106067890 */ /* 0x000fc8000fffe0ff */
[----:B------:R-:W-:-:S04]  /*2320*/  UISETP.NE.AND UP0, UPT, UR6, 0x7, UPT ;  /* 0x000000070600788c */ /* 0x000fc8000bf05270 */
[----:B------:R-:W-:Y:S02]  /*2330*/  USEL UR7, URZ, 0x1, UP0 ;  /* 0x00000001ff077887 */ /* 0x000fe40008000000 */
[----:B------:R-:W-:-:S04]  /*2340*/  USEL UR6, UR6, URZ, UP0 ;  /* 0x000000ff06067287 */ /* 0x000fc80008000000 */
[----:B------:R-:W-:Y:S01]  /*2350*/  ULEA UR5, UR6, UR4, 0x3 ;  /* 0x0000000406057291 */ /* 0x000fe2000f8e18ff */
[----:B------:R-:W-:-:S04]  /*2360*/  LOP3.LUT R2, R15, UR7, RZ, 0x3c, !PT ;  /* 0x000000070f027c12 */ /* 0x000fc8000f8e3cff */
[----:B-1----:R-:W-:-:S04]  /*2370*/  SHF.L.U32 R3, R2, 0x1f, RZ ;  /* 0x0000001f02037819 */ /* 0x002fc800000006ff */
[----:B------:R-:W1:Y:S02]  /*2380*/  SYNCS.PHASECHK.TRANS64.TRYWAIT P0, [UR5], R3 ;  /* 0x00000003ff0075a7 */ /* 0x000e640008001105 */
[----:B-1----:R-:W-:Y:S05]  /*2390*/  @!P0 BRA `(.L_x_37) ;  /* 0x0000008c00d48947 */ /* 0x002fea0003800000 */
.L_x_137:
        /* <DEDUP_REMOVED lines=9> */
.L_x_139:
        /* <DEDUP_REMOVED lines=9> */
.L_x_141:
        /* <DEDUP_REMOVED lines=9> */
.L_x_143:
        /* <DEDUP_REMOVED lines=9> */
.L_x_145:
[----:B------:R-:W-:-:S04]  /*25e0*/  UIADD3 UR6, UPT, UPT, UR6, 0x1, URZ ;  /* 0x0000000106067890 */ /* 0x000fc8000fffe0ff */
[----:B------:R-:W-:-:S04]  /*25f0*/  UISETP.NE.AND UP0, UPT, UR6, 0x7, UPT ;  /* 0x000000070600788c */ /* 0x000fc8000bf05270 */
[----:B------:R-:W-:Y:S02]  /*2600*/  USEL UR5, URZ, 0x1, UP0 ;  /* 0x00000001ff057887 */ /* 0x000fe40008000000 */
[----:B------:R-:W-:-:S04]  /*2610*/  USEL UR6, UR6, URZ, UP0 ;  /* 0x000000ff06067287 */ /* 0x000fc80008000000 */
[----:B------:R-:W-:Y:S01]  /*2620*/  ULEA UR6, UR6, UR4, 0x3 ;  /* 0x0000000406067291 */ /* 0x000fe2000f8e18ff */
[----:B-1----:R-:W-:-:S04]  /*2630*/  LOP3.LUT R3, R2, UR5, RZ, 0x3c, !PT ;  /* 0x0000000502037c12 */ /* 0x002fc8000f8e3cff */
[----:B------:R-:W-:Y:S01]  /*2640*/  SHF.L.U32 R3, R3, 0x1f, RZ ;  /* 0x0000001f03037819 */ /* 0x000fe200000006ff */
[----:B--2---:R-:W-:-:S07]  /*2650*/  IMAD.U32 R0, RZ, RZ, UR6 ;  /* 0x00000006ff007e24 */ /* 0x004fce000f8e00ff */
.L_x_42:
[----:B-1----:R1:W2:Y:S02]  /*2660*/  SYNCS.PHASECHK.TRANS64.TRYWAIT P0, [R0+URZ], R3 ;  /* 0x00000003000075a7 */ /* 0x0022a400080011ff */
[----:B--2---:R-:W-:Y:S05]  /*2670*/  @!P0 NANOSLEEP.SYNCS 0x989680 ;  /* 0x009896800000895d */ /* 0x004fea0003900000 */
[----:B------:R-:W2:Y:S02]  /*2680*/  @!P0 SYNCS.PHASECHK.TRANS64 P0, [R0+URZ], R3 ;  /* 0x00000003000085a7 */ /* 0x000ea400080010ff */
[----:B--2---:R-:W-:Y:S05]  /*2690*/  @P0 EXIT ;  /* 0x000000000000094d */ /* 0x004fea0003800000 */
[----:B------:R-:W-:Y:S05]  /*26a0*/  BRA `(.L_x_42) ;  /* 0xfffffffc00ec7947 */ /* 0x000fea000383ffff */
.L_x_17:
[----:B------:R-:W-:-:S04]  /*26b0*/  UISETP.NE.AND UP0, UPT, UR37, URZ, UPT ;  /* 0x000000ff2500728c */ /* 0x000fc8000bf05270 */
[----:B------:R-:W-:-:S09]  /*26c0*/  UISETP.NE.OR UP0, UPT, UR8, 0x1, UP0 ;  /* 0x000000010800788c */ /* 0x000fd20008705670 */
[----:B------:R-:W-:Y:S05]  /*26d0*/  BRA.U UP0, `(.L_x_43) ;  /* 0x0000000500487547 */ /* 0x000fea000b800000 */
[----:B------:R-:W-:Y:S01]  /*26e0*/  ISETP.NE.AND P2, PT, R2, RZ, PT ;  /* 0x000000ff0200720c */ /* 0x000fe20003f45270 */
[----:B------:R-:W-:Y:S01]  /*26f0*/  IMAD.MOV.U32 R12, RZ, RZ, 0x1 ;  /* 0x00000001ff0c7424 */ /* 0x000fe200078e00ff */
[----:B------:R-:W-:Y:S02]  /*2700*/  CS2R R10, SRZ ;  /* 0x00000000000a7805 */ /* 0x000fe4000001ff00 */
[----:B------:R-:W-:Y:S01]  /*2710*/  CS2R R8, SRZ ;  /* 0x0000000000087805 */ /* 0x000fe2000001ff00 */
[----:B------:R-:W-:Y:S01]  /*2720*/  UMOV UR4, 0x400 ;  /* 0x0000040000047882 */ /* 0x000fe20000000000 */
[----:B------:R-:W-:Y:S01]  /*2730*/  UMOV UR6, URZ ;  /* 0x000000ff00067c82 */ /* 0x000fe20008000000 */
[----:B------:R-:W-:-:S12]  /*2740*/  ULEA UR37, UR37, UR4, 0x18 ;  /* 0x0000000425257291 */ /* 0x000fd8000f8ec0ff */
.L_x_47:
[----:B------:R-:W-:Y:S02]  /*2750*/  LEA R0, R8, UR37, 0x3 ;  /* 0x0000002508007c11 */ /* 0x000fe4000f8e18ff */
[----:B------:R-:W-:-:S03]  /*2760*/  SHF.L.U32 R5, R9, 0x1f, RZ ;  /* 0x0000001f09057819 */ /* 0x000fc600000006ff */
[----:B------:R-:W-:Y:S01]  /*2770*/  VIADD R4, R0, 0x110 ;  /* 0x0000011000047836 */ /* 0x000fe20000000000 */
[----:B------:R-:W1:Y:S02]  /*2780*/  SYNCS.PHASECHK.TRANS64.TRYWAIT P0, [R0+URZ+0x100], R5 ;  /* 0x00010005000075a7 */ /* 0x000e6400080011ff */
[----:B-1----:R-:W-:Y:S05]  /*2790*/  @!P0 BRA `(.L_x_44) ;  /* 0x0000008c004c8947 */ /* 0x002fea0003800000 */
.L_x_146:
[----:B------:R-:W-:Y:S01]  /*27a0*/  ULEA UR5, UR6, UR37, 0x3 ;  /* 0x0000002506057291 */ /* 0x000fe2000f8e18ff */
[----:B------:R-:W-:Y:S02]  /*27b0*/  PRMT R4, RZ, 0x654, R4 ;  /* 0x00000654ff047816 */ /* 0x000fe40000000004 */
[----:B-1----:R-:W-:Y:S01]  /*27c0*/  SHF.L.U32 R5, R12, 0x1f, RZ ;  /* 0x0000001f0c057819 */ /* 0x002fe200000006ff */
[----:B------:R-:W-:Y:S01]  /*27d0*/  UIADD3 UR4, UPT, UPT, UR5, 0xc0, URZ ;  /* 0x000000c005047890 */ /* 0x000fe2000fffe0ff */
[----:B------:R1:W-:Y:S05]  /*27e0*/  SYNCS.ARRIVE.TRANS64.RED.A1T0 RZ, [R4+URZ], RZ ;  /* 0x000000ff04ff79a7 */ /* 0x0003ea00081004ff */
[----:B------:R-:W-:Y:S01]  /*27f0*/  IMAD.U32 R7, RZ, RZ, UR4 ;  /* 0x00000004ff077e24 */ /* 0x000fe2000f8e00ff */
[----:B------:R-:W2:Y:S04]  /*2800*/  SYNCS.PHASECHK.TRANS64.TRYWAIT P0, [UR5+0xd0], R5 ;  /* 0x0000d005ff0075a7 */ /* 0x000ea80008001105 */
[----:B------:R-:W-:Y:S01]  /*2810*/  PRMT R6, R2, 0x654, R7 ;  /* 0x0000065402067816 */ /* 0x000fe20000000007 */
[----:B-1----:R-:W-:Y:S01]  /*2820*/  @!P2 IMAD.MOV.U32 R4, RZ, RZ, 0x10 ;  /* 0x00000010ff04a424 */ /* 0x002fe200078e00ff */
[----:B--2---:R-:W-:Y:S06]  /*2830*/  @!P0 BRA `(.L_x_45) ;  /* 0x0000008c00388947 */ /* 0x004fec0003800000 */
.L_x_148:
[----:B------:R-:W-:Y:S01]  /*2840*/  ULEA UR4, UR6, UR37, 0x4 ;  /* 0x0000002506047291 */ /* 0x000fe2000f8e20ff */
[----:B------:R-:W-:Y:S01]  /*2850*/  SEL R3, R6, R3, !P2 ;  /* 0x0000000306037207 */ /* 0x000fe20005000000 */
[----:B------:R-:W-:Y:S01]  /*2860*/  UIADD3 UR5, UPT, UPT, UR5, 0xc0, URZ ;  /* 0x000000c005057890 */ /* 0x000fe2000fffe0ff */
[----:B-1----:R-:W-:Y:S01]  /*2870*/  LEA R0, R11, UR37, 0x3 ;  /* 0x000000250b007c11 */ /* 0x002fe2000f8e18ff */
[----:B------:R-:W-:Y:S01]  /*2880*/  UIADD3 UR4, UPT, UPT, UR4, 0x130, URZ ;  /* 0x0000013004047890 */ /* 0x000fe2000fffe0ff */
[----:B------:R-:W-:Y:S01]  /*2890*/  SHF.L.U32 R5, R10, 0x1f, RZ ;  /* 0x0000001f0a057819 */ /* 0x000fe200000006ff */
[----:B------:R1:W-:Y:S01]  /*28a0*/  @!P2 SYNCS.ARRIVE.TRANS64.RED RZ, [R3+URZ], R4 ;  /* 0x0000000403ffa9a7 */ /* 0x0003e200080004ff */
[----:B------:R-:W-:Y:S01]  /*28b0*/  UIADD3 UR6, UPT, UPT, UR6, 0x1, URZ ;  /* 0x0000000106067890 */ /* 0x000fe2000fffe0ff */
[----:B------:R-:W-:-:S03]  /*28c0*/  VIADD R8, R8, 0x1 ;  /* 0x0000000108087836 */ /* 0x000fc60000000000 */
[----:B------:R-:W-:Y:S02]  /*28d0*/  UISETP.NE.AND UP0, UPT, UR6, 0x2, UPT ;  /* 0x000000020600788c */ /* 0x000fe4000bf05270 */
[----:B------:R-:W-:Y:S06]  /*28e0*/  UGETNEXTWORKID.BROADCAST [UR4], [UR5] ;  /* 0x00000000040073ca */ /* 0x000fec0008000100 */
[----:B------:R-:W-:Y:S01]  /*28f0*/  USEL UR4, URZ, 0x1, UP0 ;  /* 0x00000001ff047887 */ /* 0x000fe20008000000 */
[----:B------:R-:W-:Y:S01]  /*2900*/  ISETP.NE.AND P0, PT, R8, 0x2, PT ;  /* 0x000000020800780c */ /* 0x000fe20003f05270 */
[----:B------:R-:W-:Y:S01]  /*2910*/  USEL UR6, UR6, URZ, UP0 ;  /* 0x000000ff06067287 */ /* 0x000fe20008000000 */
[----:B------:R-:W2:Y:S03]  /*2920*/  SYNCS.PHASECHK.TRANS64.TRYWAIT P1, [R0+URZ+0xc0], R5 ;  /* 0x0000c005000075a7 */ /* 0x000ea600080211ff */
[----:B------:R-:W-:Y:S01]  /*2930*/  LOP3.LUT R12, R12, UR4, RZ, 0x3c, !PT ;  /* 0x000000040c0c7c12 */ /* 0x000fe2000f8e3cff */
[----:B-12---:R-:W-:Y:S07]  /*2940*/  @!P1 BRA `(.L_x_46) ;  /* 0x0000008c000c9947 */ /* 0x006fee0003800000 */
.L_x_149:
[C---:B------:R-:W-:Y:S01]  /*2950*/  LEA R4, R11.reuse, UR37, 0x4 ;  /* 0x000000250b047c11 */ /* 0x040fe2000f8e20ff */
[----:B-1----:R-:W-:Y:S01]  /*2960*/  VIADD R0, R0, 0xd0 ;  /* 0x000000d000007836 */ /* 0x002fe20000000000 */
[----:B------:R-:W-:Y:S01]  /*2970*/  SEL R8, R8, RZ, P0 ;  /* 0x000000ff08087207 */ /* 0x000fe20000000000 */
[----:B------:R-:W-:-:S03]  /*2980*/  VIADD R11, R11, 0x1 ;  /* 0x000000010b0b7836 */ /* 0x000fc60000000000 */
[----:B------:R-:W1:Y:S01]  /*2990*/  LDS.128 R4, [R4+0x130] ;  /* 0x0001300004047984 */ /* 0x000e620000000c00 */
[----:B------:R-:W-:Y:S02]  /*29a0*/  PRMT R0, RZ, 0x654, R0 ;  /* 0x00000654ff007816 */ /* 0x000fe40000000000 */
[C---:B------:R-:W-:Y:S01]  /*29b0*/  ISETP.NE.AND P1, PT, R11.reuse, 0x2, PT ;  /* 0x000000020b00780c */ /* 0x040fe20003f25270 */
[----:B------:R-:W-:Y:S01]  /*29c0*/  @!PT LDS RZ, [RZ] ;  /* 0x00000000fffff984 */ /* 0x000fe20000000800 */
[----:B------:R-:W-:Y:S01]  /*29d0*/  @!PT LDS RZ, [RZ] ;  /* 0x00000000fffff984 */ /* 0x000fe20000000800 */
[----:B------:R-:W-:Y:S01]  /*29e0*/  @!PT LDS RZ, [RZ] ;  /* 0x00000000fffff984 */ /* 0x000fe20000000800 */
[----:B------:R-:W-:Y:S01]  /*29f0*/  @!PT LDS RZ, [RZ] ;  /* 0x00000000fffff984 */ /* 0x000fe20000000800 */
[----:B------:R2:W-:Y:S06]  /*2a00*/  MEMBAR.ALL.CTA ;  /* 0x0000000000007992 */ /* 0x0005ec0000008000 */
[----:B--2---:R-:W2:Y:S01]  /*2a10*/  FENCE.VIEW.ASYNC.S ;  /* 0x00000000000073c6 */ /* 0x004ea20000000000 */
[----:B------:R-:W-:Y:S01]  /*2a20*/  SEL R11, R11, RZ, P1 ;  /* 0x000000ff0b0b7207 */ /* 0x000fe20000800000 */
[----:B--2---:R2:W-:Y:S01]  /*2a30*/  SYNCS.ARRIVE.TRANS64.RED.A1T0 RZ, [R0+URZ], RZ ;  /* 0x000000ff00ff79a7 */ /* 0x0045e200081004ff */
[----:B-1----:R-:W-:-:S02]  /*2a40*/  LOP3.LUT P3, RZ, R6, 0x1, RZ, 0xc0, !PT ;  /* 0x0000000106ff7812 */ /* 0x002fc4000786c0ff */
[----:B------:R-:W-:-:S04]  /*2a50*/  SEL R5, RZ, 0x1, P1 ;  /* 0x00000001ff057807 */ /* 0x000fc80000800000 */
[----:B------:R-:W-:Y:S02]  /*2a60*/  LOP3.LUT R10, R10, R5, RZ, 0x3c, !PT ;  /* 0x000000050a0a7212 */ /* 0x000fe400078e3cff */
[----:B--2---:R-:W-:-:S04]  /*2a70*/  SEL R0, RZ, 0x1, P0 ;  /* 0x00000001ff007807 */ /* 0x004fc80000000000 */
[----:B------:R-:W-:Y:S01]  /*2a80*/  LOP3.LUT R9, R9, R0, RZ, 0x3c, !PT ;  /* 0x0000000009097212 */ /* 0x000fe200078e3cff */
[----:B------:R-:W-:Y:S06]  /*2a90*/  @P3 BRA `(.L_x_47) ;  /* 0xfffffffc002c3947 */ /* 0x000fec000383ffff */
[----:B------:R-:W-:Y:S01]  /*2aa0*/  ULEA UR5, UR6, UR37, 0x3 ;  /* 0x0000002506057291 */ /* 0x000fe2000f8e18ff */
[----:B------:R-:W-:-:S08]  /*2ab0*/  SHF.L.U32 R3, R12, 0x1f, RZ ;  /* 0x0000001f0c037819 */ /* 0x000fd000000006ff */
[----:B------:R-:W1:Y:S02]  /*2ac0*/  SYNCS.PHASECHK.TRANS64 P0, [UR5+0xd0], R3 ;  /* 0x0000d003ff0075a7 */ /* 0x000e640008001005 */
[----:B-1----:R-:W-:Y:S05]  /*2ad0*/  @P0 BRA `(.L_x_48) ;  /* 0x0000000000080947 */ /* 0x002fea0003800000 */
[----:B------:R-:W1:Y:S02]  /*2ae0*/  SYNCS.PHASECHK.TRANS64.TRYWAIT P0, [UR5+0xd0], R3 ;  /* 0x0000d003ff0075a7 */ /* 0x000e640008001105 */
[----:B-1----:R-:W-:Y:S05]  /*2af0*/  @!P0 BRA `(.L_x_49) ;  /* 0x0000008800b48947 */ /* 0x002fea0003800000 */
.L_x_48:
[----:B------:R-:W-:-:S04]  /*2b00*/  UIADD3 UR4, UPT, UPT, UR6, 0x1, URZ ;  /* 0x0000000106047890 */ /* 0x000fc8000fffe0ff */
[----:B------:R-:W-:-:S04]  /*2b10*/  UISETP.NE.AND UP0, UPT, UR4, 0x2, UPT ;  /* 0x000000020400788c */ /* 0x000fc8000bf05270 */
[----:B------:R-:W-:Y:S02]  /*2b20*/  USEL UR7, URZ, 0x1, UP0 ;  /* 0x00000001ff077887 */ /* 0x000fe40008000000 */
[----:B------:R-:W-:-:S04]  /*2b30*/  USEL UR4, UR4, URZ, UP0 ;  /* 0x000000ff04047287 */ /* 0x000fc80008000000 */
[----:B------:R-:W-:Y:S01]  /*2b40*/  ULEA UR4, UR4, UR37, 0x3 ;  /* 0x0000002504047291 */ /* 0x000fe2000f8e18ff */
[----:B-1----:R-:W-:-:S04]  /*2b50*/  LOP3.LUT R3, R12, UR7, RZ, 0x3c, !PT ;  /* 0x000000070c037c12 */ /* 0x002fc8000f8e3cff */
[----:B------:R-:W-:-:S04]  /*2b60*/  SHF.L.U32 R0, R3, 0x1f, RZ ;  /* 0x0000001f03007819 */ /* 0x000fc800000006ff */
[----:B------:R-:W1:Y:S02]  /*2b70*/  SYNCS.PHASECHK.TRANS64 P0, [UR4+0xd0], R0 ;  /* 0x0000d000ff0075a7 */ /* 0x000e640008001004 */
[----:B-1----:R-:W-:Y:S05]  /*2b80*/  @P0 EXIT ;  /* 0x000000000000094d */ /* 0x002fea0003800000 */
[----:B------:R-:W-:Y:S02]  /*2b90*/  SHF.L.U32 R3, R3, 0x1f, RZ ;  /* 0x0000001f03037819 */ /* 0x000fe400000006ff */
[----:B------:R-:W-:-:S07]  /*2ba0*/  MOV R0, UR4 ;  /* 0x0000000400007c02 */ /* 0x000fce0008000f00 */
.L_x_50:
[----:B-1----:R1:W2:Y:S02]  /*2bb0*/  SYNCS.PHASECHK.TRANS64.TRYWAIT P0, [R0+URZ+0xd0], R3 ;  /* 0x0000d003000075a7 */ /* 0x0022a400080011ff */
[----:B--2---:R-:W-:Y:S05]  /*2bc0*/  @!P0 NANOSLEEP.SYNCS 0x989680 ;  /* 0x009896800000895d */ /* 0x004fea0003900000 */
[----:B------:R-:W2:Y:S02]  /*2bd0*/  @!P0 SYNCS.PHASECHK.TRANS64 P0, [R0+URZ+0xd0], R3 ;  /* 0x0000d003000085a7 */ /* 0x000ea400080010ff */
[----:B--2---:R-:W-:Y:S05]  /*2be0*/  @P0 EXIT ;  /* 0x000000000000094d */ /* 0x004fea0003800000 */
[----:B------:R-:W-:Y:S05]  /*2bf0*/  BRA `(.L_x_50) ;  /* 0xfffffffc00ec7947 */ /* 0x000fea000383ffff */
.L_x_43:
[----:B------:R-:W-:-:S09]  /*2c00*/  UISETP.NE.AND UP0, UPT, UR8, URZ, UPT ;  /* 0x000000ff0800728c */ /* 0x000fd2000bf05270 */
[----:B------:R-:W-:Y:S05]  /*2c10*/  BRA.U UP0, `(.L_x_51) ;  /* 0x0000000d00347547 */ /* 0x000fea000b800000 */
[----:B------:R-:W-:Y:S01]  /*2c20*/  UMOV UR4, 0x40 ;  /* 0x0000004000047882 */ /* 0x000fe20000000000 */
[----:B------:R-:W-:Y:S01]  /*2c30*/  NOP ;  /* 0x0000000000007918 */ /* 0x000fe20000000000 */
[----:B------:R-:W-:Y:S01]  /*2c40*/  ULEA UR4, UR37, UR4, 0x18 ;  /* 0x0000000425047291 */ /* 0x000fe2000f8ec0ff */
[----:B------:R-:W-:Y:S02]  /*2c50*/  UMOV UR5, 0x400 ;  /* 0x0000040000057882 */ /* 0x000fe40000000000 */
[----:B------:R-:W-:-:S06]  /*2c60*/  ULEA UR37, UR37, UR5, 0x18 ;  /* 0x0000000525257291 */ /* 0x000fcc000f8ec0ff */
[----:B------:R-:W1:Y:S02]  /*2c70*/  LDS.U8 R0, [UR4+0x1c] ;  /* 0x00001c04ff007984 */ /* 0x000e640008000000 */
[----:B-1----:R-:W-:-:S13]  /*2c80*/  ISETP.NE.AND P0, PT, R0, RZ, PT ;  /* 0x000000ff0000720c */ /* 0x002fda0003f05270 */
[----:B------:R-:W-:Y:S05]  /*2c90*/  @P0 BRA `(.L_x_52) ;  /* 0x0000000000580947 */ /* 0x000fea0003800000 */
[----:B------:R-:W-:-:S13]  /*2ca0*/  ELECT P0, URZ, PT ;  /* 0x0000000000ff782f */ /* 0x000fda0003800000 */
[----:B------:R-:W-:Y:S05]  /*2cb0*/  @!P0 BRA `(.L_x_53) ;  /* 0x0000000000608947 */ /* 0x000fea0003800000 */
[----:B------:R-:W-:Y:S01]  /*2cc0*/  UMOV UR5, 0x10 ;  /* 0x0000001000057882 */ /* 0x000fe20000000000 */
[----:B------:R-:W-:Y:S01]  /*2cd0*/  HFMA2 R0, -RZ, RZ, 0, 5.9604644775390625e-08 ;  /* 0x00000001ff007431 */ /* 0x000fe200000001ff */
[----:B------:R-:W-:-:S03]  /*2ce0*/  MOV R2, 0xffff ;  /* 0x0000ffff00027802 */ /* 0x000fc60000000f00 */
[----:B------:R-:W-:Y:S04]  /*2cf0*/  DEPBAR.LE SB1, 0x36 ;  /* 0x00009d800000791a */ /* 0x000fe80000000000 */
[----:B------:R-:W1:Y:S02]  /*2d00*/  UTCATOMSWS.FIND_AND_SET.ALIGN UP0, UR5, UR5 ;  /* 0x00000005000575e3 */ /* 0x000e640008000800 */
[----:B-1----:R-:W-:Y:S01]  /*2d10*/  MOV R3, UR5 ;  /* 0x0000000500037c02 */ /* 0x002fe20008000f00 */
[----:B------:R-:W-:Y:S06]  /*2d20*/  BRA.U UP0, `(.L_x_54) ;  /* 0x0000000100187547 */ /* 0x000fec000b800000 */
.L_x_55:
[----:B------:R-:W-:Y:S05]  /*2d30*/  NANOSLEEP 0x64 ;  /* 0x000000640000795d */ /* 0x000fea0003800000 */
[----:B------:R-:W-:-:S05]  /*2d40*/  UMOV UR5, 0x10 ;  /* 0x0000001000057882 */ /* 0x000fca0000000000 */
[----:B------:R-:W-:Y:S04]  /*2d50*/  DEPBAR.LE SB1, 0x36 ;  /* 0x00009d800000791a */ /* 0x000fe80000000000 */
[----:B------:R-:W1:Y:S02]  /*2d60*/  UTCATOMSWS.FIND_AND_SET.ALIGN UP0, UR5, UR5 ;  /* 0x00000005000575e3 */ /* 0x000e640008000800 */
[----:B-1----:R-:W-:Y:S01]  /*2d70*/  MOV R3, UR5 ;  /* 0x0000000500037c02 */ /* 0x002fe20008000f00 */
[----:B------:R-:W-:Y:S05]  /*2d80*/  BRA.U !UP0, `(.L_x_55) ;  /* 0xfffffffd08e87547 */ /* 0x000fea000b83ffff */
.L_x_54:
[-C--:B------:R-:W-:Y:S02]  /*2d90*/  SHF.L.U32 R2, R2, R3.reuse, RZ ;  /* 0x0000000302027219 */ /* 0x080fe400000006ff */
[----:B------:R-:W-:Y:S01]  /*2da0*/  SHF.L.U32 R0, R0, R3, RZ ;  /* 0x0000000300007219 */ /* 0x000fe200000006ff */
[----:B------:R-:W-:Y:S02]  /*2db0*/  IMAD.SHL.U32 R3, R3, 0x20, RZ ;  /* 0x0000002003037824 */ /* 0x000fe400078e00ff */
[----:B------:R1:W-:Y:S04]  /*2dc0*/  ATOMS.OR RZ, [UR4+0x14], R2 ;  /* 0x00001402ffff798c */ /* 0x0003e8000b000004 */
[----:B------:R1:W-:Y:S04]  /*2dd0*/  ATOMS.OR RZ, [UR4+0x18], R0 ;  /* 0x00001800ffff798c */ /* 0x0003e8000b000004 */
[----:B------:R1:W-:Y:S01]  /*2de0*/  STS [UR37+0x150], R3 ;  /* 0x00015003ff007988 */ /* 0x0003e20008000825 */
[----:B------:R-:W-:Y:S05]  /*2df0*/  BRA `(.L_x_53) ;  /* 0x0000000000107947 */ /* 0x000fea0003800000 */
.L_x_52:
[----:B------:R-:W-:Y:S02]  /*2e00*/  MOV R0, 0xffffffff ;  /* 0xffffffff00007802 */ /* 0x000fe40000000f00 */
[----:B------:R-:W-:-:S03]  /*2e10*/  MOV R2, 0x2e40 ;  /* 0x00002e4000027802 */ /* 0x000fc60000000f00 */
[----:B------:R1:W-:Y:S04]  /*2e20*/  STS [UR37+0x150], R0 ;  /* 0x00015000ff007988 */ /* 0x0003e80008000825 */
[----:B-1-3-5:R-:W-:Y:S05]  /*2e30*/  CALL.REL.NOINC `($__internal_1_$__cuda_sm10x_tcgen05_guardrail_trap_phase_invalid_during_alloc) ;  /* 0x0000008c00c87944 */ /* 0x02afea0003c00000 */
.L_x_53:
[----:B------:R-:W-:Y:S05]  /*2e40*/  WARPSYNC.ALL ;  /* 0x0000000000007948 */ /* 0x000fea0003800000 */
[----:B------:R-:W2:Y:S01]  /*2e50*/  S2UR UR6, SR_CgaCtaId ;  /* 0x00000000000679c3 */ /* 0x000ea20000008800 */
[----:B------:R-:W-:Y:S01]  /*2e60*/  UMOV UR4, 0x400 ;  /* 0x0000040000047882 */ /* 0x000fe20000000000 */
[----:B------:R-:W-:-:S06]  /*2e70*/  NOP ;  /* 0x0000000000007918 */ /* 0x000fcc0000000000 */
[----:B------:R-:W-:Y:S06]  /*2e80*/  BAR.ARV 0x6, 0xa0 ;  /* 0x0182800000007b1d */ /* 0x000fec0000002000 */
[----:B------:R-:W4:Y:S01]  /*2e90*/  LDCU UR7, c[0x0][0x38c] ;  /* 0x00007180ff0777ac */ /* 0x000f220008000800 */
[----:B------:R-:W-:Y:S01]  /*2ea0*/  IMAD.MOV.U32 R11, RZ, RZ, 0x1 ;  /* 0x00000001ff0b7424 */ /* 0x000fe200078e00ff */
[----:B------:R-:W-:Y:S01]  /*2eb0*/  CS2R R8, SRZ ;  /* 0x0000000000087805 */ /* 0x000fe2000001ff00 */
[----:B------:R-:W-:Y:S01]  /*2ec0*/  IMAD.MOV.U32 R10, RZ, RZ, RZ ;  /* 0x000000ffff0a7224 */ /* 0x000fe200078e00ff */
[----:B------:R-:W-:Y:S01]  /*2ed0*/  UMOV UR18, URZ ;  /* 0x000000ff00127c82 */ /* 0x000fe20008000000 */
[----:B------:R-:W-:Y:S01]  /*2ee0*/  UMOV UR17, URZ ;  /* 0x000000ff00117c82 */ /* 0x000fe20008000000 */
[----:B------:R-:W-:Y:S01]  /*2ef0*/  UMOV UR22, 0x0 ;  /* 0x0000000000167882 */ /* 0x000fe20000000000 */
[----:B------:R-:W-:Y:S01]  /*2f00*/  UMOV UR23, 0x8400010 ;  /* 0x0840001000177882 */ /* 0x000fe20000000000 */
[----:B------:R-:W-:Y:S01]  /*2f10*/  UMOV UR20, 0x0 ;  /* 0x0000000000147882 */ /* 0x000fe20000000000 */
[----:B------:R-:W-:Y:S01]  /*2f20*/  UMOV UR21, 0x8400010 ;  /* 0x0840001000157882 */ /* 0x000fe20000000000 */
[----:B--2---:R-:W-:Y:S01]  /*2f30*/  ULEA UR6, UR6, UR4, 0x18 ;  /* 0x0000000406067291 */ /* 0x004fe2000f8ec0ff */
[----:B------:R-:W2:Y:S03]  /*2f40*/  LDCU UR4, c[0x0][0x38c] ;  /* 0x00007180ff0477ac */ /* 0x000ea60008000800 */
[----:B------:R-:W-:-:S02]  /*2f50*/  UIADD3 UR11, UPT, UPT, UR6, 0xc400, URZ ;  /* 0x0000c400060b7890 */ /* 0x000fc4000fffe0ff */
[----:B----4-:R-:W-:-:S03]  /*2f60*/  UIADD3 UR7, UPT, UPT, UR7, 0x3f, URZ ;  /* 0x0000003f07077890 */ /* 0x010fc6000fffe0ff */
[----:B-1----:R-:W1:Y:S01]  /*2f70*/  LDS R0, [UR6+0x150] ;  /* 0x00015006ff007984 */ /* 0x002e620008000800 */
[----:B------:R-:W-:Y:S02]  /*2f80*/  UIADD3 UR12, UPT, UPT, UR6, 0x1a400, URZ ;  /* 0x0001a400060c7890 */ /* 0x000fe4000fffe0ff */
[----:B------:R-:W-:Y:S02]  /*2f90*/  USHF.R.S32.HI UR5, URZ, 0x1f, UR7 ;  /* 0x0000001fff057899 */ /* 0x000fe40008011407 */
[----:B------:R-:W-:Y:S02]  /*2fa0*/  USHF.R.U32.HI UR11, URZ, 0x4, UR11 ;  /* 0x00000004ff0b7899 */ /* 0x000fe4000801160b */
[----:B------:R-:W-:Y:S02]  /*2fb0*/  ULEA.HI UR5, UR5, UR7, URZ, 0x6 ;  /* 0x0000000705057291 */ /* 0x000fe4000f8f30ff */
[----:B------:R-:W-:Y:S02]  /*2fc0*/  USHF.R.U32.HI UR12, URZ, 0x4, UR12 ;  /* 0x00000004ff0c7899 */ /* 0x000fe4000801160c */
[----:B------:R-:W-:-:S02]  /*2fd0*/  USHF.R.S32.HI UR5, URZ, 0x6, UR5 ;  /* 0x00000006ff057899 */ /* 0x000fc40008011405 */
[----:B------:R-:W-:Y:S02]  /*2fe0*/  ULOP3.LUT UR11, UR11, 0x3fff, URZ, 0xc0, !UPT ;  /* 0x00003fff0b0b7892 */ /* 0x000fe4000f8ec0ff */
[----:B------:R-:W-:Y:S02]  /*2ff0*/  UISETP.LT.AND UP0, UPT, UR5, 0x1, UPT ;  /* 0x000000010500788c */ /* 0x000fe4000bf01270 */
[----:B------:R-:W-:Y:S02]  /*3000*/  ULOP3.LUT UR12, UR12, 0x3fff, URZ, 0xc0, !UPT ;  /* 0x00003fff0c0c7892 */ /* 0x000fe4000f8ec0ff */
[----:B------:R-:W-:Y:S02]  /*3010*/  USEL UR10, UR5, 0x1, !UP0 ;  /* 0x00000001050a7887 */ /* 0x000fe4000c000000 */
[----:B------:R-:W-:Y:S02]  /*3020*/  ULOP3.LUT UR11, UR11, 0x10000, URZ, 0xfc, !UPT ;  /* 0x000100000b0b7892 */ /* 0x000fe4000f8efcff */
[----:B------:R-:W-:-:S02]  /*3030*/  ULOP3.LUT UR12, UR12, 0x10000, URZ, 0xfc, !UPT ;  /* 0x000100000c0c7892 */ /* 0x000fc4000f8efcff */
[----:B------:R-:W-:Y:S02]  /*3040*/  UIADD3 UR10, UPT, UPT, -UR10, URZ, URZ ;  /* 0x000000ff0a0a7290 */ /* 0x000fe4000fffe1ff */
[----:B--2---:R-:W-:Y:S01]  /*3050*/  UISETP.GE.AND UP3, UPT, UR4, 0x1, UPT ;  /* 0x000000010400788c */ /* 0x004fe2000bf66270 */
[----:B-1----:R-:W-:-:S15]  /*3060*/  R2UR UR19, R0 ;  /* 0x00000000001372ca */ /* 0x002fde00000e0000 */
.L_x_62:
[----:B------:R-:W-:Y:S02]  /*3070*/  LEA R0, R10, UR6, 0x3 ;  /* 0x000000060a007c11 */ /* 0x000fe4000f8e18ff */
[----:B------:R-:W-:Y:S02]  /*3080*/  SHF.L.U32 R5, R9, 0x1f, RZ ;  /* 0x0000001f09057819 */ /* 0x000fe400000006ff */
[----:B------:R-:W-:Y:S01]  /*3090*/  PLOP3.LUT P0, PT, PT, PT, UP3, 0x80, 0x8 ;  /* 0x000000000008781c */ /* 0x000fe20003f0f038 */
[----:B------:R-:W-:Y:S01]  /*30a0*/  VIADD R3, R0, 0xd0 ;  /* 0x000000d000037836 */ /* 0x000fe20000000000 */
[----:B-1----:R-:W1:Y:S02]  /*30b0*/  SYNCS.PHASECHK.TRANS64.TRYWAIT P1, [R0+URZ+0xc0], R5 ;  /* 0x0000c005000075a7 */ /* 0x002e6400080211ff */
[----:B-1--4-:R-:W-:Y:S09]  /*30c0*/  @!P1 BRA `(.L_x_56) ;  /* 0x0000008400589947 */ /* 0x012ff20003800000 */
.L_x_151:
[----:B------:R-:W-:Y:S01]  /*30d0*/  LEA R4, R10, UR6, 0x4 ;  /* 0x000000060a047c11 */ /* 0x000fe2000f8e20ff */
[----:B------:R-:W-:Y:S01]  /*30e0*/  @UP3 ULEA UR4, UR17, UR6, 0x3 ;  /* 0x0000000611043291 */ /* 0x000fe2000f8e18ff */
[----:B------:R-:W-:Y:S01]  /*30f0*/  PLOP3.LUT P2, PT, PT, PT, PT, 0x80, 0x8 ;  /* 0x000000000008781c */ /* 0x000fe20003f4f070 */
[----:B------:R-:W-:Y:S01]  /*3100*/  ULEA UR8, UR18, UR6, 0x3 ;  /* 0x0000000612087291 */ /* 0x000fe2000f8e18ff */
[----:B------:R-:W-:Y:S01]  /*3110*/  PRMT R3, RZ, 0x654, R3 ;  /* 0x00000654ff037816 */ /* 0x000fe20000000003 */
[----:B------:R-:W-:Y:S01]  /*3120*/  ULEA UR9, UR18, UR19, 0x8 ;  /* 0x0000001312097291 */ /* 0x000fe2000f8e40ff */
[----:B-1----:R-:W1:Y:S01]  /*3130*/  LDS.128 R4, [R4+0x130] ;  /* 0x0001300004047984 */ /* 0x002e620000000c00 */
[----:B------:R-:W-:Y:S02]  /*3140*/  @P0 SHF.L.U32 R2, R8, 0x1f, RZ ;  /* 0x0000001f08020819 */ /* 0x000fe400000006ff */
[----:B------:R-:W-:Y:S01]  /*3150*/  SHF.L.U32 R0, R11, 0x1f, RZ ;  /* 0x0000001f0b007819 */ /* 0x000fe200000006ff */
[----:B------:R-:W-:Y:S01]  /*3160*/  @!PT LDS RZ, [RZ] ;  /* 0x00000000fffff984 */ /* 0x000fe20000000800 */
[----:B------:R-:W-:Y:S01]  /*3170*/  @!PT LDS RZ, [RZ] ;  /* 0x00000000fffff984 */ /* 0x000fe20000000800 */
[----:B------:R-:W-:Y:S01]  /*3180*/  @!PT LDS RZ, [RZ] ;  /* 0x00000000fffff984 */ /* 0x000fe20000000800 */
[----:B------:R-:W-:Y:S01]  /*3190*/  @!PT LDS RZ, [RZ] ;  /* 0x00000000fffff984 */ /* 0x000fe20000000800 */
[----:B------:R2:W-:Y:S06]  /*31a0*/  MEMBAR.ALL.CTA ;  /* 0x0000000000007992 */ /* 0x0005ec0000008000 */
[----:B--2---:R-:W2:Y:S02]  /*31b0*/  FENCE.VIEW.ASYNC.S ;  /* 0x00000000000073c6 */ /* 0x004ea40000000000 */
[----:B--2---:R2:W-:Y:S01]  /*31c0*/  SYNCS.ARRIVE.TRANS64.RED.A1T0 RZ, [R3+URZ], RZ ;  /* 0x000000ff03ff79a7 */ /* 0x0045e200081004ff */
[----:B------:R2:W4:Y:S01]  /*31d0*/  @P0 SYNCS.PHASECHK.TRANS64.TRYWAIT P2, [UR4], R2 ;  /* 0x00000002ff0005a7 */ /* 0x0005220008041104 */
[----:B-1----:R-:W-:Y:S01]  /*31e0*/  LOP3.LUT P1, RZ, R6, 0x1, RZ, 0xc0, !PT ;  /* 0x0000000106ff7812 */ /* 0x002fe2000782c0ff */
[----:B------:R-:W1:Y:S02]  /*31f0*/  SYNCS.PHASECHK.TRANS64.TRYWAIT P0, [UR8+0xf0], R0 ;  /* 0x0000f000ff0075a7 */ /* 0x000e640008001108 */
[----:B-12-4-:R-:W-:Y:S10]  /*3200*/  @!P0 BRA `(.L_x_57) ;  /* 0x00000084001c8947 */ /* 0x016ff40003800000 */
.L_x_153:
[----:B------:R-:W-:Y:S01]  /*3210*/  IADD3 R10, PT, PT, R10, 0x1, RZ ;  /* 0x000000010a0a7810 */ /* 0x000fe20007ffe0ff */
[----:B------:R-:W-:Y:S06]  /*3220*/  BRA.U !UP3, `(.L_x_58) ;  /* 0x000000010b987547 */ /* 0x000fec000b800000 */
[----:B------:R-:W-:Y:S01]  /*3230*/  UPLOP3.LUT UP4, UPT, UPT, UPT, UPT, 0x40, 0x4 ;  /* 0x000000000004789c */ /* 0x000fe20003f8e870 */
[----:B------:R-:W-:Y:S01]  /*3240*/  UMOV UR16, UR10 ;  /* 0x0000000a00107c82 */ /* 0x000fe20008000000 */
[----:B------:R-:W-:Y:S01]  /*3250*/  UMOV UR15, UR5 ;  /* 0x00000005000f7c82 */ /* 0x000fe20008000000 */
[----:B------:R-:W-:-:S08]  /*3260*/  UMOV UR14, UR17 ;  /* 0x00000011000e7c82 */ /* 0x000fd00008000000 */
.L_x_61:
[----:B------:R-:W-:Y:S02]  /*3270*/  UIADD3 UR16, UPT, UPT, UR16, 0x1, URZ ;  /* 0x0000000110107890 */ /* 0x000fe4000fffe0ff */
[----:B--2---:R-:W-:Y:S02]  /*3280*/  ULEA UR7, UR14, UR6, 0x3 ;  /* 0x000000060e077291 */ /* 0x004fe4000f8e18ff */
[----:B------:R-:W-:Y:S01]  /*3290*/  UISETP.NE.AND UP0, UPT, UR16, URZ, UPT ;  /* 0x000000ff1000728c */ /* 0x000fe2000bf05270 */
[----:B----4-:R-:W-:Y:S10]  /*32a0*/  @P2 BRA `(.L_x_59) ;  /* 0x00000000000c2947 */ /* 0x010ff40003800000 */
[----:B-1----:R-:W-:Y:S04]  /*32b0*/  SHF.L.U32 R3, R8, 0x1f, RZ ;  /* 0x0000001f08037819 */ /* 0x002fe800000006ff */
[----:B------:R-:W1:Y:S02]  /*32c0*/  SYNCS.PHASECHK.TRANS64.TRYWAIT P0, [UR7], R3 ;  /* 0x00000003ff0075a7 */ /* 0x000e640008001107 */
[----:B-1----:R-:W-:Y:S05]  /*32d0*/  @!P0 BRA `(.L_x_60) ;  /* 0x0000008400008947 */ /* 0x002fea0003800000 */
.L_x_59:
[----:B------:R-:W-:Y:S01]  /*32e0*/  UISETP.NE.AND UP1, UPT, UR15, 0x1, UPT ;  /* 0x000000010f00788c */ /* 0x000fe2000bf25270 */
[----:B------:R-:W-:Y:S01]  /*32f0*/  PLOP3.LUT P2, PT, PT, PT, PT, 0x80, 0x8 ;  /* 0x000000000008781c */ /* 0x000fe20003f4f070 */
[----:B------:R-:W-:Y:S02]  /*3300*/  UIADD3 UR17, UPT, UPT, UR14, 0x1, URZ ;  /* 0x000000010e117890 */ /* 0x000fe4000fffe0ff */
[----:B------:R-:W-:Y:S02]  /*3310*/  ULEA UR24, UR14, UR12, 0xa ;  /* 0x0000000c0e187291 */ /* 0x000fe4000f8e50ff */
[----:B------:R-:W-:Y:S01]  /*3320*/  UISETP.NE.AND UP2, UPT, UR17, 0x7, UPT ;  /* 0x000000071100788c */ /* 0x000fe2000bf45270 */
[----:B------:R-:W-:Y:S01]  /*3330*/  PLOP3.LUT P0, PT, PT, PT, UP1, 0x80, 0x8 ;  /* 0x000000000008781c */ /* 0x000fe20003f0f018 */
[----:B------:R-:W-:Y:S02]  /*3340*/  ULEA UR26, UR14, UR11, 0x9 ;  /* 0x0000000b0e1a7291 */ /* 0x000fe4000f8e48ff */
[----:B------:R-:W-:Y:S02]  /*3350*/  USEL UR13, URZ, 0x1, UP2 ;  /* 0x00000001ff0d7887 */ /* 0x000fe40009000000 */
[----:B------:R-:W-:Y:S02]  /*3360*/  USEL UR17, UR17, URZ, UP2 ;  /* 0x000000ff11117287 */ /* 0x000fe40009000000 */
[----:B------:R-:W-:Y:S02]  /*3370*/  UIADD3 UR30, UPT, UPT, UR24, 0x2, URZ ;  /* 0x00000002181e7890 */ /* 0x000fe4000fffe0ff */
[----:B------:R-:W-:Y:S01]  /*3380*/  @UP1 ULEA UR4, UR17, UR6, 0x3 ;  /* 0x0000000611041291 */ /* 0x000fe2000f8e18ff */
[----:B------:R-:W-:Y:S01]  /*3390*/  LOP3.LUT R8, R8, UR13, RZ, 0x3c, !PT ;  /* 0x0000000d08087c12 */ /* 0x000fe2000f8e3cff */
[----:B------:R-:W-:Y:S02]  /*33a0*/  UIADD3 UR28, UPT, UPT, UR26, 0x2, URZ ;  /* 0x000000021a1c7890 */ /* 0x000fe4000fffe0ff */
[----:B------:R-:W-:Y:S01]  /*33b0*/  UIADD3 UR7, UPT, UPT, UR7, 0x38, URZ ;  /* 0x0000003807077890 */ /* 0x000fe2000fffe0ff */
[----:B-1----:R-:W-:Y:S01]  /*33c0*/  @P0 SHF.L.U32 R0, R8, 0x1f, RZ ;  /* 0x0000001f08000819 */ /* 0x002fe200000006ff */
[----:B------:R-:W-:Y:S01]  /*33d0*/  UMOV UR25, 0x80004020 ;  /* 0x8000402000197882 */ /* 0x000fe20000000000 */
[----:B------:R-:W-:Y:S01]  /*33e0*/  UMOV UR27, 0x80004020 ;  /* 0x80004020001b7882 */ /* 0x000fe20000000000 */
[----:B------:R-:W-:Y:S01]  /*33f0*/  UMOV UR31, 0x80004020 ;  /* 0x80004020001f7882 */ /* 0x000fe20000000000 */
[----:B------:R2:W4:Y:S01]  /*3400*/  @P0 SYNCS.PHASECHK.TRANS64.TRYWAIT P2, [UR4], R0 ;  /* 0x00000000ff0005a7 */ /* 0x0005220008041104 */
[----:B------:R-:W-:Y:S01]  /*3410*/  UIADD3 UR15, UPT, UPT, UR15, -0x1, URZ ;  /* 0xffffffff0f0f7890 */ /* 0x000fe2000fffe0ff */
[----:B------:R2:W-:Y:S01]  /*3420*/  UTCQMMA gdesc[UR26], gdesc[UR24], tmem[UR9], tmem[UR22], idesc[UR23], UP4 ;  /* 0x00ff16181a0075ea */ /* 0x0005e2000a000309 */
[----:B------:R-:W-:Y:S01]  /*3430*/  UPLOP3.LUT UP4, UPT, UPT, UPT, UPT, 0x80, 0x8 ;  /* 0x000000000008789c */ /* 0x000fe20003f8f070 */
[----:B------:R-:W-:Y:S01]  /*3440*/  UMOV UR29, 0x80004020 ;  /* 0x80004020001d7882 */ /* 0x000fe20000000000 */
[----:B------:R-:W-:Y:S01]  /*3450*/  UMOV UR14, UR17 ;  /* 0x00000011000e7c82 */ /* 0x000fe20008000000 */
[----:B------:R2:W-:Y:S01]  /*3460*/  UTCQMMA gdesc[UR28], gdesc[UR30], tmem[UR9], tmem[UR20], idesc[UR21], UPT ;  /* 0x00ff141e1c0075ea */ /* 0x0005e2000b800309 */
[----:B------:R2:W-:Y:S01]  /*3470*/  UTCBAR [UR7], URZ ;  /* 0x000000ff070073e9 */ /* 0x0005e200080000ff */
[----:B------:R-:W-:Y:S06]  /*3480*/  BRA.U UP0, `(.L_x_61) ;  /* 0xfffffffd00787547 */ /* 0x000fec000b83ffff */
.L_x_58:
[----:B------:R-:W-:Y:S01]  /*3490*/  UIADD3 UR18, UPT, UPT, UR18, 0x1, URZ ;  /* 0x0000000112127890 */ /* 0x000fe2000fffe0ff */
[C---:B------:R-:W-:Y:S01]  /*34a0*/  ISETP.NE.AND P0, PT, R10.reuse, 0x2, PT ;  /* 0x000000020a00780c */ /* 0x040fe20003f05270 */
[----:B------:R-:W-:Y:S02]  /*34b0*/  UIADD3 UR8, UPT, UPT, UR8, 0xe0, URZ ;  /* 0x000000e008087890 */ /* 0x000fe4000fffe0ff */
[----:B------:R-:W-:Y:S01]  /*34c0*/  UISETP.NE.AND UP0, UPT, UR18, 0x2, UPT ;  /* 0x000000021200788c */ /* 0x000fe2000bf05270 */
[----:B-12---:R-:W-:Y:S02]  /*34d0*/  SEL R0, RZ, 0x1, P0 ;  /* 0x00000001ff007807 */ /* 0x006fe40000000000 */
[----:B------:R-:W-:Y:S01]  /*34e0*/  SEL R10, R10, RZ, P0 ;  /* 0x000000ff0a0a7207 */ /* 0x000fe20000000000 */
[----:B------:R-:W-:Y:S01]  /*34f0*/  USEL UR4, URZ, 0x1, UP0 ;  /* 0x00000001ff047887 */ /* 0x000fe20008000000 */
[----:B------:R-:W-:Y:S01]  /*3500*/  LOP3.LUT R9, R9, R0, RZ, 0x3c, !PT ;  /* 0x0000000009097212 */ /* 0x000fe200078e3cff */
[----:B------:R-:W-:Y:S01]  /*3510*/  USEL UR18, UR18, URZ, UP0 ;  /* 0x000000ff12127287 */ /* 0x000fe20008000000 */
[----:B------:R1:W-:Y:S03]  /*3520*/  UTCBAR [UR8], URZ ;  /* 0x000000ff080073e9 */ /* 0x0003e600080000ff */
[----:B------:R-:W-:Y:S01]  /*3530*/  LOP3.LUT R11, R11, UR4, RZ, 0x3c, !PT ;  /* 0x000000040b0b7c12 */ /* 0x000fe2000f8e3cff */
[----:B------:R-:W-:Y:S07]  /*3540*/  @P1 BRA `(.L_x_62) ;  /* 0xfffffff800c81947 */ /* 0x000fee000383ffff */
[----:B------:R-:W2:Y:S01]  /*3550*/  S2UR UR4, SR_CgaCtaId ;  /* 0x00000000000479c3 */ /* 0x000ea20000008800 */
[----:B------:R-:W-:Y:S01]  /*3560*/  ELECT P0, URZ, PT ;  /* 0x0000000000ff782f */ /* 0x000fe20003800000 */
[----:B------:R-:W-:Y:S01]  /*3570*/  IMAD.MOV.U32 R0, RZ, RZ, 0x1 ;  /* 0x00000001ff007424 */ /* 0x000fe200078e00ff */
[----:B------:R-:W-:Y:S01]  /*3580*/  UIADD3 UR6, UPT, UPT, UR6, 0xf0, URZ ;  /* 0x000000f006067890 */ /* 0x000fe2000fffe0ff */
[----:B------:R-:W-:Y:S01]  /*3590*/  SHF.L.U32 R3, R11, 0x1f, RZ ;  /* 0x0000001f0b037819 */ /* 0x000fe200000006ff */
[----:B------:R-:W-:-:S03]  /*35a0*/  UMOV UR5, 0x40 ;  /* 0x0000004000057882 */ /* 0x000fc60000000000 */
[----:B------:R-:W-:Y:S01]  /*35b0*/  UVIRTCOUNT.DEALLOC.SMPOOL 0x80 ;  /* 0x000000800000784c */ /* 0x000fe20000000000 */
[----:B--2---:R-:W-:Y:S02]  /*35c0*/  ULEA UR4, UR4, UR5, 0x18 ;  /* 0x0000000504047291 */ /* 0x004fe4000f8ec0ff */
[----:B------:R-:W-:-:S07]  /*35d0*/  ULEA UR5, UR18, UR6, 0x3 ;  /* 0x0000000612057291 */ /* 0x000fce000f8e18ff */
[----:B------:R2:W-:Y:S02]  /*35e0*/  @P0 STS.U8 [UR4+0x1c], R0 ;  /* 0x00001c00ff000988 */ /* 0x0005e40008000004 */
[----:B------:R-:W3:Y:S02]  /*35f0*/  SYNCS.PHASECHK.TRANS64.TRYWAIT P0, [UR5], R3 ;  /* 0x00000003ff0075a7 */ /* 0x000ee40008001105 */
[----:B--23--:R-:W-:Y:S05]  /*3600*/  @!P0 BRA `(.L_x_63) ;  /* 0x00000080004c8947 */ /* 0x00cfea0003800000 */
.L_x_156:
[----:B------:R-:W-:-:S04]  /*3610*/  UIADD3 UR7, UPT, UPT, UR18, 0x1, URZ ;  /* 0x0000000112077890 */ /* 0x000fc8000fffe0ff */
[----:B------:R-:W-:-:S04]  /*3620*/  UISETP.NE.AND UP0, UPT, UR7, 0x2, UPT ;  /* 0x000000020700788c */ /* 0x000fc8000bf05270 */
[----:B------:R-:W-:Y:S02]  /*3630*/  USEL UR5, URZ, 0x1, UP0 ;  /* 0x00000001ff057887 */ /* 0x000fe40008000000 */
[----:B------:R-:W-:-:S04]  /*3640*/  USEL UR7, UR7, URZ, UP0 ;  /* 0x000000ff07077287 */ /* 0x000fc80008000000 */
[----:B------:R-:W-:Y:S01]  /*3650*/  ULEA UR7, UR7, UR6, 0x3 ;  /* 0x0000000607077291 */ /* 0x000fe2000f8e18ff */
[----:B--2---:R-:W-:-:S04]  /*3660*/  LOP3.LUT R3, R11, UR5, RZ, 0x3c, !PT ;  /* 0x000000050b037c12 */ /* 0x004fc8000f8e3cff */
[----:B------:R-:W-:-:S04]  /*3670*/  SHF.L.U32 R3, R3, 0x1f, RZ ;  /* 0x0000001f03037819 */ /* 0x000fc800000006ff */
[----:B------:R-:W2:Y:S02]  /*3680*/  SYNCS.PHASECHK.TRANS64.TRYWAIT P0, [UR7], R3 ;  /* 0x00000003ff0075a7 */ /* 0x000ea40008001107 */
[----:B--2---:R-:W-:Y:S05]  /*3690*/  @!P0 BRA `(.L_x_64) ;  /* 0x0000008000408947 */ /* 0x004fea0003800000 */
.L_x_158:
[----:B------:R-:W-:Y:S01]  /*36a0*/  NOP ;  /* 0x0000000000007918 */ /* 0x000fe20000000000 */
[----:B--2---:R-:W2:Y:S01]  /*36b0*/  LDS R0, [UR4+0x14] ;  /* 0x00001404ff007984 */ /* 0x004ea20008000800 */
[----:B------:R-:W-:Y:S01]  /*36c0*/  ULOP3.LUT UR6, UR19, 0xffff, URZ, 0xc0, !UPT ;  /* 0x0000ffff13067892 */ /* 0x000fe2000f8ec0ff */
[----:B-1----:R-:W-:Y:S01]  /*36d0*/  UMOV UR8, 0xffff ;  /* 0x0000ffff00087882 */ /* 0x002fe20000000000 */
[----:B------:R-:W-:Y:S02]  /*36e0*/  UMOV UR5, 0x1 ;  /* 0x0000000100057882 */ /* 0x000fe40000000000 */
[----:B------:R-:W-:-:S04]  /*36f0*/  USHF.R.U32.HI UR6, URZ, 0x5, UR6 ;  /* 0x00000005ff067899 */ /* 0x000fc80008011606 */
[----:B------:R-:W-:Y:S02]  /*3700*/  USHF.L.U32 UR8, UR8, UR6, URZ ;  /* 0x0000000608087299 */ /* 0x000fe400080006ff */
[----:B------:R-:W-:-:S04]  /*3710*/  USHF.L.U32 UR5, UR5, UR6, URZ ;  /* 0x0000000605057299 */ /* 0x000fc800080006ff */
[----:B--2---:R-:W-:-:S04]  /*3720*/  LOP3.LUT R0, R0, UR8, RZ, 0xc0, !PT ;  /* 0x0000000800007c12 */ /* 0x004fc8000f8ec0ff */
[----:B------:R-:W-:-:S13]  /*3730*/  ISETP.NE.AND P0, PT, R0, UR8, PT ;  /* 0x0000000800007c0c */ /* 0x000fda000bf05270 */
[----:B------:R-:W-:Y:S05]  /*3740*/  @P0 BRA `(.L_x_65) ;  /* 0x0000000000580947 */ /* 0x000fea0003800000 */
[----:B------:R-:W1:Y:S02]  /*3750*/  LDS R0, [UR4+0x18] ;  /* 0x00001804ff007984 */ /* 0x000e640008000800 */
[----:B-1----:R-:W-:-:S04]  /*3760*/  LOP3.LUT R0, R0, UR5, RZ, 0xc0, !PT ;  /* 0x0000000500007c12 */ /* 0x002fc8000f8ec0ff */
[----:B------:R-:W-:-:S13]  /*3770*/  ISETP.NE.AND P0, PT, R0, UR5, PT ;  /* 0x0000000500007c0c */ /* 0x000fda000bf05270 */
[----:B------:R-:W-:Y:S05]  /*3780*/  @P0 BRA `(.L_x_66) ;  /* 0x00000000003c0947 */ /* 0x000fea0003800000 */
[----:B------:R-:W1:Y:S01]  /*3790*/  S2R R2, SR_LANEID ;  /* 0x0000000000027919 */ /* 0x000e620000000000 */
[----:B------:R-:W-:Y:S01]  /*37a0*/  ULOP3.LUT UR8, URZ, UR8, URZ, 0x33, !UPT ;  /* 0x00000008ff087292 */ /* 0x000fe2000f8e33ff */
[----:B------:R-:W-:Y:S01]  /*37b0*/  LOP3.LUT R4, RZ, UR5, RZ, 0x33, !PT ;  /* 0x00000005ff047c12 */ /* 0x000fe2000f8e33ff */
[----:B------:R-:W-:Y:S02]  /*37c0*/  VOTEU.ANY UR7, UPT, PT ;  /* 0x0000000000077886 */ /* 0x000fe400038e0100 */
[----:B------:R-:W-:Y:S01]  /*37d0*/  UFLO.U32 UR7, UR7 ;  /* 0x00000007000772bd */ /* 0x000fe200080e0000 */
[----:B------:R-:W2:Y:S01]  /*37e0*/  REDUX UR5, R4 ;  /* 0x00000000040573c4 */ /* 0x000ea20000000000 */
[----:B------:R-:W-:-:S06]  /*37f0*/  IMAD.U32 R0, RZ, RZ, UR8 ;  /* 0x00000008ff007e24 */ /* 0x000fcc000f8e00ff */
[----:B------:R3:W-:Y:S01]  /*3800*/  UTCATOMSWS.AND URZ, UR8 ;  /* 0x0000000800ff79e3 */ /* 0x0007e20008000000 */
[----:B------:R-:W4:Y:S01]  /*3810*/  REDUX UR6, R0 ;  /* 0x00000000000673c4 */ /* 0x000f220000000000 */
[----:B-1----:R-:W-:Y:S01]  /*3820*/  ISETP.EQ.U32.AND P0, PT, R2, UR7, PT ;  /* 0x0000000702007c0c */ /* 0x002fe2000bf02070 */
[----:B--2---:R-:W-:Y:S01]  /*3830*/  IMAD.U32 R2, RZ, RZ, UR5 ;  /* 0x00000005ff027e24 */ /* 0x004fe2000f8e00ff */
[----:B----4-:R-:W-:-:S11]  /*3840*/  MOV R3, UR6 ;  /* 0x0000000600037c02 */ /* 0x010fd60008000f00 */
[----:B------:R3:W-:Y:S04]  /*3850*/  @P0 ATOMS.AND RZ, [UR4+0x14], R3 ;  /* 0x00001403ffff098c */ /* 0x0007e8000a800004 */
[----:B------:R3:W-:Y:S01]  /*3860*/  @P0 ATOMS.AND RZ, [UR4+0x18], R2 ;  /* 0x00001802ffff098c */ /* 0x0007e2000a800004 */
[----:B------:R-:W-:Y:S05]  /*3870*/  BRA `(.L_x_67) ;  /* 0x0000000000147947 */ /* 0x000fea0003800000 */
.L_x_66:
[----:B------:R-:W-:Y:S02]  /*3880*/  MOV R2, 0x38a0 ;  /* 0x000038a000027802 */ /* 0x000fe40000000f00 */
[----:B----45:R-:W-:Y:S05]  /*3890*/  CALL.REL.NOINC `($__internal_0_$__cuda_sm10x_tcgen05_guardrail_trap_col_being_dealloced_not_returned_by_alloc) ;  /* 0x0000008400247944 */ /* 0x030fea0003c00000 */
[----:B------:R-:W-:Y:S05]  /*38a0*/  BRA `(.L_x_67) ;  /* 0x0000000000087947 */ /* 0x000fea0003800000 */
.L_x_65:
[----:B------:R-:W-:Y:S02]  /*38b0*/  MOV R2, 0x38d0 ;  /* 0x000038d000027802 */ /* 0x000fe40000000f00 */
[----:B----45:R-:W-:Y:S05]  /*38c0*/  CALL.REL.NOINC `($__internal_2_$__cuda_sm10x_tcgen05_guardrail_trap_unallocated_columns_being_dealloced) ;  /* 0x0000008400307944 */ /* 0x030fea0003c00000 */
.L_x_67:
[----:B------:R-:W-:Y:S01]  /*38d0*/  NOP ;  /* 0x0000000000007918 */ /* 0x000fe20000000000 */
[----:B---3--:R-:W-:Y:S05]  /*38e0*/  EXIT ;  /* 0x000000000000794d */ /* 0x008fea0003800000 */
.L_x_51:
[----:B------:R-:W-:-:S09]  /*38f0*/  UISETP.NE.OR UP3, UPT, UR8, 0x3, UP3 ;  /* 0x000000030800788c */ /* 0x000fd20009f65670 */
[----:B------:R-:W-:Y:S05]  /*3900*/  BRA.U UP3, `(.L_x_68) ;  /* 0x0000001103147547 */ /* 0x000fea000b800000 */
[----:B------:R-:W1:Y:S01]  /*3910*/  LDC R0, c[0x0][0xb30] ;  /* 0x0002cc00ff007b82 */ /* 0x000e620000000800 */
[----:B------:R-:W2:Y:S01]  /*3920*/  LDCU.64 UR8, c[0x0][0x888] ;  /* 0x00011100ff0877ac */ /* 0x000ea20008000a00 */
[----:B------:R-:W-:Y:S02]  /*3930*/  HFMA2 R29, -RZ, RZ, 0, 0 ;  /* 0x00000000ff1d7431 */ /* 0x000fe400000001ff */
[----:B------:R-:W-:Y:S01]  /*3940*/  IMAD.MOV.U32 R31, RZ, RZ, 0x1 ;  /* 0x00000001ff1f7424 */ /* 0x000fe200078e00ff */
[----:B------:R-:W-:Y:S01]  /*3950*/  MOV R23, 0x2000 ;  /* 0x0000200000177802 */ /* 0x000fe20000000f00 */
[----:B------:R-:W4:Y:S01]  /*3960*/  LDCU.64 UR4, c[0x0][0x890] ;  /* 0x00011200ff0477ac */ /* 0x000f220008000a00 */
[----:B------:R-:W-:Y:S01]  /*3970*/  IMAD.MOV.U32 R30, RZ, RZ, RZ ;  /* 0x000000ffff1e7224 */ /* 0x000fe200078e00ff */
[----:B------:R-:W3:Y:S01]  /*3980*/  LDC R19, c[0x0][0x370] ;  /* 0x0000dc00ff137b82 */ /* 0x000ee20000000800 */
[----:B------:R-:W-:Y:S01]  /*3990*/  UMOV UR7, 0x400 ;  /* 0x0000040000077882 */ /* 0x000fe20000000000 */
[----:B------:R-:W-:-:S02]  /*39a0*/  UPLOP3.LUT UP0, UPT, UPT, UPT, UPT, 0x40, 0x4 ;  /* 0x000000000004789c */ /* 0x000fc40003f0e870 */
[----:B------:R-:W-:-:S04]  /*39b0*/  ULEA UR7, UR37, UR7, 0x18 ;  /* 0x0000000725077291 */ /* 0x000fc8000f8ec0ff */
[----:B------:R-:W3:Y:S01]  /*39c0*/  LDC R2, c[0x0][0xb0c] ;  /* 0x0002c300ff027b82 */ /* 0x000ee20000000800 */
[----:B------:R-:W-:Y:S02]  /*39d0*/  UIADD3 UR13, UPT, UPT, UR7, 0x88, URZ ;  /* 0x00000088070d7890 */ /* 0x000fe4000fffe0ff */
[----:B--2---:R-:W-:Y:S02]  /*39e0*/  UISETP.NE.U32.AND UP2, UPT, UR8, URZ, UPT ;  /* 0x000000ff0800728c */ /* 0x004fe4000bf45070 */
[----:B------:R-:W-:Y:S02]  /*39f0*/  UIADD3 UR33, UPT, UPT, UR7, 0x70, URZ ;  /* 0x0000007007217890 */ /* 0x000fe4000fffe0ff */
[----:B----4-:R-:W-:Y:S01]  /*3a00*/  UISETP.NE.U32.AND UP3, UPT, UR4, URZ, UPT ;  /* 0x000000ff0400728c */ /* 0x010fe2000bf65070 */
[----:B------:R-:W2:Y:S01]  /*3a10*/  LDC R18, c[0x0][0xb20] ;  /* 0x0002c800ff127b82 */ /* 0x000ea20000000800 */
[----:B-1----:R-:W-:Y:S01]  /*3a20*/  ISETP.NE.AND P1, PT, R0, 0x1, PT ;  /* 0x000000010000780c */ /* 0x002fe20003f25270 */
[----:B------:R-:W-:-:S02]  /*3a30*/  UISETP.NE.AND.EX UP2, UPT, UR9, URZ, UPT, UP2 ;  /* 0x000000ff0900728c */ /* 0x000fc4000bf45320 */
[----:B------:R-:W-:Y:S02]  /*3a40*/  UIADD3 UR25, UPT, UPT, UR7, 0x78, URZ ;  /* 0x0000007807197890 */ /* 0x000fe4000fffe0ff */
[----:B------:R-:W-:Y:S02]  /*3a50*/  UIADD3 UR17, UPT, UPT, UR7, 0x80, URZ ;  /* 0x0000008007117890 */ /* 0x000fe4000fffe0ff */
[----:B------:R-:W1:Y:S01]  /*3a60*/  LDC.64 R32, c[0x0][0x348] ;  /* 0x0000d200ff207b82 */ /* 0x000e620000000a00 */
[----:B------:R-:W-:Y:S02]  /*3a70*/  UPRMT UR13, UR37, 0x654, UR13 ;  /* 0x00000654250d7896 */ /* 0x000fe4000800000d */
[----:B------:R-:W-:-:S05]  /*3a80*/  UISETP.NE.AND.EX UP3, UPT, UR5, URZ, UPT, UP3 ;  /* 0x000000ff0500728c */ /* 0x000fca000bf65330 */
[----:B------:R-:W4:Y:S08]  /*3a90*/  LDC.64 R16, c[0x0][0xb10] ;  /* 0x0002c400ff107b82 */ /* 0x000f300000000a00 */
[----:B------:R-:W1:Y:S08]  /*3aa0*/  LDC.64 R6, c[0x0][0xb18] ;  /* 0x0002c600ff067b82 */ /* 0x000e700000000a00 */
[----:B------:R-:W1:Y:S08]  /*3ab0*/  LDC.64 R4, c[0x0][0xb28] ;  /* 0x0002ca00ff047b82 */ /* 0x000e700000000a00 */
[----:B--23--:R-:W1:Y:S02]  /*3ac0*/  LDC R22, c[0x0][0x374] ;  /* 0x0000dd00ff167b82 */ /* 0x00ce640000000800 */
.L_x_79:
[C---:B------:R-:W-:Y:S02]  /*3ad0*/  LEA R0, R30.reuse, UR7, 0x3 ;  /* 0x000000071e007c11 */ /* 0x040fe4000f8e18ff */
[----:B------:R-:W-:Y:S02]  /*3ae0*/  SHF.L.U32 R3, R29, 0x1f, RZ ;  /* 0x0000001f1d037819 */ /* 0x000fe400000006ff */
[----:B------:R-:W-:Y:S02]  /*3af0*/  LEA R24, R30, UR7, 0x4 ;  /* 0x000000071e187c11 */ /* 0x000fe4000f8e20ff */
[----:B--2---:R-:W2:Y:S02]  /*3b00*/  SYNCS.PHASECHK.TRANS64.TRYWAIT P0, [R0+URZ+0xc0], R3 ;  /* 0x0000c003000075a7 */ /* 0x004ea400080011ff */
[----:B--2---:R-:W-:Y:S05]  /*3b10*/  @!P0 BRA `(.L_x_69) ;  /* 0x0000007c00388947 */ /* 0x004fea0003800000 */
.L_x_159:
[----:B------:R-:W-:Y:S01]  /*3b20*/  ISETP.GE.AND P0, PT, R72, 0x1, PT ;  /* 0x000000014800780c */ /* 0x000fe20003f06270 */
[----:B------:R-:W3:Y:S01]  /*3b30*/  LDS.128 R24, [R24+0x130] ;  /* 0x0001300018187984 */ /* 0x000ee20000000c00 */
[----:B--2---:R-:W-:Y:S01]  /*3b40*/  VIADD R0, R0, 0xd0 ;  /* 0x000000d000007836 */ /* 0x004fe20000000000 */
[----:B------:R-:W-:Y:S01]  /*3b50*/  @!PT LDS RZ, [RZ] ;  /* 0x00000000fffff984 */ /* 0x000fe20000000800 */
[----:B------:R-:W-:Y:S01]  /*3b60*/  @!PT LDS RZ, [RZ] ;  /* 0x00000000fffff984 */ /* 0x000fe20000000800 */
[----:B------:R-:W-:Y:S01]  /*3b70*/  @!PT LDS RZ, [RZ] ;  /* 0x00000000fffff984 */ /* 0x000fe20000000800 */
[----:B------:R-:W-:Y:S01]  /*3b80*/  @!PT LDS RZ, [RZ] ;  /* 0x00000000fffff984 */ /* 0x000fe20000000800 */
[----:B------:R2:W-:Y:S06]  /*3b90*/  MEMBAR.ALL.CTA ;  /* 0x0000000000007992 */ /* 0x0005ec0000008000 */
[----:B--2---:R-:W2:Y:S01]  /*3ba0*/  FENCE.VIEW.ASYNC.S ;  /* 0x00000000000073c6 */ /* 0x004ea20000000000 */
[----:B------:R-:W-:Y:S04]  /*3bb0*/  PRMT R0, RZ, 0x654, R0 ;  /* 0x00000654ff007816 */ /* 0x000fe80000000000 */
[----:B--2---:R2:W-:Y:S01]  /*3bc0*/  SYNCS.ARRIVE.TRANS64.RED.A1T0 RZ, [R0+URZ], RZ ;  /* 0x000000ff00ff79a7 */ /* 0x0045e200081004ff */
[----:B---3--:R-:W-:Y:S11]  /*3bd0*/  LOP3.LUT P3, RZ, R26, 0x1, RZ, 0xc0, !PT ;  /* 0x000000011aff7812 */ /* 0x008ff6000786c0ff */
[----:B------:R-:W-:Y:S02]  /*3be0*/  @!UPT UIADD3 URZ, UPT, UPT, URZ, URZ, URZ ;  /* 0x000000fffffff290 */ /* 0x000fe4000fffe0ff */
[----:B------:R-:W-:Y:S02]  /*3bf0*/  @P3 MOV R13, R24 ;  /* 0x00000018000d3202 */ /* 0x000fe40000000f00 */
[----:B------:R-:W-:Y:S01]  /*3c00*/  @P3 LOP3.LUT R8, R25, 0xffff, RZ, 0xc0, !PT ;  /* 0x0000ffff19083812 */ /* 0x000fe200078ec0ff */
[----:B--2---:R-:W-:Y:S06]  /*3c10*/  @!P0 BRA `(.L_x_70) ;  /* 0x0000000000a48947 */ /* 0x004fec0003800000 */
[----:B-1----:R-:W-:Y:S01]  /*3c20*/  IMAD.HI.U32 R35, R22, R7, RZ ;  /* 0x0000000716237227 */ /* 0x002fe200078e00ff */
[----:B------:R-:W-:Y:S02]  /*3c30*/  ISETP.NE.AND P0, PT, R6, 0x1, PT ;  /* 0x000000010600780c */ /* 0x000fe40003f05270 */
[----:B------:R-:W-:Y:S01]  /*3c40*/  ISETP.NE.AND P2, PT, R72, 0x1, PT ;  /* 0x000000014800780c */ /* 0x000fe20003f45270 */
[----:B----4-:R-:W-:Y:S01]  /*3c50*/  IMAD.HI.U32 R34, R19, R16, RZ ;  /* 0x0000001013227227 */ /* 0x010fe200078e00ff */
[----:B------:R-:W-:Y:S02]  /*3c60*/  SHF.R.U32.HI R35, RZ, R18, R35 ;  /* 0x00000012ff237219 */ /* 0x000fe40000011623 */
[----:B------:R-:W-:Y:S01]  /*3c70*/  ISETP.NE.AND P4, PT, R2, 0x1, PT ;  /* 0x000000010200780c */ /* 0x000fe20003f85270 */
[----:B------:R-:W-:Y:S01]  /*3c80*/  IMAD.HI.U32 R36, R13, R16, RZ ;  /* 0x000000100d247227 */ /* 0x000fe200078e00ff */
[----:B------:R-:W-:Y:S02]  /*3c90*/  SHF.R.U32.HI R34, RZ, R17, R34 ;  /* 0x00000011ff227219 */ /* 0x000fe40000011622 */
[----:B------:R-:W-:Y:S01]  /*3ca0*/  SEL R3, R22, R35, !P0 ;  /* 0x0000002316037207 */ /* 0x000fe20004000000 */
[C---:B------:R-:W-:Y:S01]  /*3cb0*/  IMAD.HI.U32 R35, R8.reuse, R7, RZ ;  /* 0x0000000708237227 */ /* 0x040fe200078e00ff */
[----:B------:R-:W-:Y:S02]  /*3cc0*/  SEL R11, R19, R34, !P4 ;  /* 0x00000022130b7207 */ /* 0x000fe40006000000 */
[----:B------:R-:W-:Y:S01]  /*3cd0*/  SHF.R.U32.HI R36, RZ, R17, R36 ;  /* 0x00000011ff247219 */ /* 0x000fe20000011624 */
[----:B------:R-:W-:Y:S01]  /*3ce0*/  IMAD.HI.U32 R38, R3, R4, RZ ;  /* 0x0000000403267227 */ /* 0x000fe200078e00ff */
[----:B------:R-:W-:Y:S03]  /*3cf0*/  SHF.R.U32.HI R35, RZ, R18, R35 ;  /* 0x00000012ff237219 */ /* 0x000fe60000011623 */
[----:B------:R-:W-:Y:S01]  /*3d00*/  IMAD.HI.U32 R34, R11, R4, RZ ;  /* 0x000000040b227227 */ /* 0x000fe200078e00ff */
[----:B------:R-:W-:Y:S02]  /*3d10*/  @P2 SHF.R.U32.HI R3, RZ, R5, R38 ;  /* 0x00000005ff032219 */ /* 0x000fe40000011626 */
[----:B------:R-:W-:Y:S02]  /*3d20*/  SEL R9, R8, R35, !P0 ;  /* 0x0000002308097207 */ /* 0x000fe40004000000 */
[----:B------:R-:W-:Y:S01]  /*3d30*/  @P2 SHF.R.U32.HI R11, RZ, R5, R34 ;  /* 0x00000005ff0b2219 */ /* 0x000fe20000011622 */
[C---:B------:R-:W-:Y:S01]  /*3d40*/  IMAD R10, R72.reuse, R3, RZ ;  /* 0x00000003480a7224 */ /* 0x040fe200078e02ff */
[----:B------:R-:W-:Y:S01]  /*3d50*/  SEL R3, R13, R36, !P4 ;  /* 0x000000240d037207 */ /* 0x000fe20006000000 */
[C---:B------:R-:W-:Y:S03]  /*3d60*/  IMAD.HI.U32 R14, R9.reuse, R4, RZ ;  /* 0x00000004090e7227 */ /* 0x040fe600078e00ff */
[----:B------:R-:W-:Y:S01]  /*3d70*/  ISETP.GE.AND P0, PT, R9, R10, PT ;  /* 0x0000000a0900720c */ /* 0x000fe20003f06270 */
[C---:B------:R-:W-:Y:S01]  /*3d80*/  IMAD R12, R72.reuse, R11, RZ ;  /* 0x0000000b480c7224 */ /* 0x040fe200078e02ff */
[-C--:B------:R-:W-:Y:S04]  /*3d90*/  SHF.R.U32.HI R14, RZ, R5.reuse, R14 ;  /* 0x00000005ff0e7219 */ /* 0x080fe8000001160e */
[----:B------:R-:W-:Y:S02]  /*3da0*/  ISETP.GE.OR P0, PT, R3, R12, P0 ;  /* 0x0000000c0300720c */ /* 0x000fe40000706670 */
[----:B------:R-:W-:Y:S05]  /*3db0*/  SEL R15, R9, R14, !P2 ;  /* 0x0000000e090f7207 */ /* 0x000fea0005000000 */
[----:B------:R-:W-:Y:S04]  /*3dc0*/  IMAD.MOV R14, RZ, RZ, -R15 ;  /* 0x000000ffff0e7224 */ /* 0x000fe800078e0a0f */
[----:B------:R-:W-:Y:S02]  /*3dd0*/  IMAD R14, R72, R14, R9 ;  /* 0x0000000e480e7224 */ /* 0x000fe400078e0209 */
[C---:B------:R-:W-:Y:S05]  /*3de0*/  @!P0 IMAD.HI.U32 R10, R3.reuse, R4, RZ ;  /* 0x00000004030a8227 */ /* 0x040fea00078e00ff */
[----:B------:R-:W-:Y:S04]  /*3df0*/  @!P0 SHF.R.U32.HI R10, RZ, R5, R10 ;  /* 0x00000005ff0a8219 */ /* 0x000fe8000001160a */
[----:B------:R-:W-:Y:S01]  /*3e00*/  @!P0 SEL R0, R3, R10, !P2 ;  /* 0x0000000a03008207 */ /* 0x000fe20005000000 */
[----:B------:R-:W-:Y:S03]  /*3e10*/  IMAD.MOV R10, RZ, RZ, -R3 ;  /* 0x000000ffff0a7224 */ /* 0x000fe600078e0a03 */
[----:B------:R-:W-:Y:S01]  /*3e20*/  @!P0 IADD3 R15, PT, PT, R15, -R0, RZ ;  /* 0x800000000f0f8210 */ /* 0x000fe20007ffe0ff */
[----:B------:R-:W-:Y:S01]  /*3e30*/  @!P0 IMAD R0, R11, R14, R0 ;  /* 0x0000000e0b008224 */ /* 0x000fe200078e0200 */
[----:B------:R-:W-:Y:S01]  /*3e40*/  IADD3 R11, PT, PT, -R9, RZ, RZ ;  /* 0x000000ff090b7210 */ /* 0x000fe20007ffe1ff */
[----:B------:R-:W-:Y:S02]  /*3e50*/  IMAD R13, R2, R10, R13 ;  /* 0x0000000a020d7224 */ /* 0x000fe400078e020d */
[----:B------:R-:W-:Y:S02]  /*3e60*/  @!P0 IMAD R9, R15, R72, R3 ;  /* 0x000000480f098224 */ /* 0x000fe400078e0203 */
[----:B------:R-:W-:Y:S02]  /*3e70*/  @!P0 IMAD.MOV.U32 R3, RZ, RZ, R0 ;  /* 0x000000ffff038224 */ /* 0x000fe400078e0000 */
[----:B------:R-:W-:Y:S02]  /*3e80*/  IMAD R8, R6, R11, R8 ;  /* 0x0000000b06087224 */ /* 0x000fe400078e0208 */
[----:B------:R-:W-:Y:S02]  /*3e90*/  IMAD R13, R3, R2, R13 ;  /* 0x00000002030d7224 */ /* 0x000fe400078e020d */
[----:B------:R-:W-:Y:S02]  /*3ea0*/  IMAD R8, R9, R6, R8 ;  /* 0x0000000609087224 */ /* 0x000fe400078e0208 */
.L_x_70:
[----:B------:R-:W-:Y:S05]  /*3eb0*/  BRA.U UP0, `(.L_x_71) ;  /* 0x0000000100107547 */ /* 0x000fea000b800000 */
[----:B------:R-:W-:Y:S04]  /*3ec0*/  MOV R0, UR6 ;  /* 0x0000000600007c02 */ /* 0x000fe80008000f00 */
[----:B------:R-:W-:Y:S04]  /*3ed0*/  SHF.L.U32 R3, R0, 0x1f, RZ ;  /* 0x0000001f00037819 */ /* 0x000fe800000006ff */
[----:B------:R-:W2:Y:S02]  /*3ee0*/  SYNCS.PHASECHK.TRANS64.TRYWAIT P0, [UR7+0xb8], R3 ;  /* 0x0000b803ff0075a7 */ /* 0x000ea40008001107 */
[----:B--2---:R-:W-:Y:S05]  /*3ef0*/  @!P0 BRA `(.L_x_72) ;  /* 0x0000007800548947 */ /* 0x004fea0003800000 */
.L_x_71:
[----:B------:R-:W-:Y:S02]  /*3f00*/  R2UR UR35, R21 ;  /* 0x00000000152372ca */ /* 0x000fe400000e0000 */
[----:B------:R-:W-:Y:S02]  /*3f10*/  R2UR UR34, R20 ;  /* 0x00000000142272ca */ /* 0x000fe400000e0000 */
[----:B------:R-:W-:Y:S02]  /*3f20*/  ISETP.NE.U32.AND P2, PT, RZ, UR4, PT ;  /* 0x00000004ff007c0c */ /* 0x000fe4000bf45070 */
[----:B------:R-:W-:Y:S02]  /*3f30*/  SHF.L.U32 R12, R31, 0x1f, RZ ;  /* 0x0000001f1f0c7819 */ /* 0x000fe400000006ff */
[----:B------:R-:W-:Y:S05]  /*3f40*/  ISETP.NE.AND.EX P2, PT, RZ, UR5, PT, P2 ;  /* 0x00000005ff007c0c */ /* 0x000fea000bf45320 */
[----:B------:R-:W-:Y:S02]  /*3f50*/  USHF.L.U32 UR35, UR35, 0x7, URZ ;  /* 0x0000000723237899 */ /* 0x000fe400080006ff */
[----:B------:R-:W-:Y:S01]  /*3f60*/  USHF.L.U32 UR34, UR34, 0x8, URZ ;  /* 0x0000000822227899 */ /* 0x000fe200080006ff */
[----:B------:R-:W-:Y:S11]  /*3f70*/  BRA.U !UP3, `(.L_x_73) ;  /* 0x000000010b347547 */ /* 0x000ff6000b800000 */
[----:B------:R-:W-:Y:S01]  /*3f80*/  UPLOP3.LUT UP1, UPT, UPT, UPT, UP2, 0x80, 0x8 ;  /* 0x000000000008789c */ /* 0x000fe20003f2f020 */
[----:B--2---:R-:W-:Y:S02]  /*3f90*/  HFMA2 R0, -RZ, RZ, 0, 5.9604644775390625e-08 ;  /* 0x00000001ff007431 */ /* 0x004fe400000001ff */
[----:B------:R-:W-:Y:S03]  /*3fa0*/  IMAD.MOV.U32 R175, RZ, RZ, 0x1 ;  /* 0x00000001ffaf7424 */ /* 0x000fe600078e00ff */
[----:B------:R-:W-:Y:S05]  /*3fb0*/  PLOP3.LUT P0, PT, PT, PT, UP1, 0x80, 0x8 ;  /* 0x000000000008781c */ /* 0x000fea0003f0f018 */
[----:B------:R-:W2:Y:S01]  /*3fc0*/  @UP1 LDCU.64 UR10, c[0x0][0x888] ;  /* 0x00011100ff0a17ac */ /* 0x000ea20008000a00 */
[----:B------:R-:W-:Y:S07]  /*3fd0*/  @UP1 UIMAD UR8, UR36, UR4, URZ ;  /* 0x00000004240812a4 */ /* 0x000fee000f8e02ff */
[----:B------:R-:W-:Y:S01]  /*3fe0*/  @!P0 PRMT R175, R0, 0x7610, R175 ;  /* 0x0000761000af8816 */ /* 0x000fe200000000af */
[----:B--2---:R-:W-:Y:S03]  /*3ff0*/  @UP1 UIMAD.WIDE UR10, UR8, 0x4, UR10 ;  /* 0x00000004080a18a5 */ /* 0x004fe6000f8e020a */
[----:B------:R-:W2:Y:S03]  /*4000*/  @!UP1 LDCU UR8, c[0x0][0x880] ;  /* 0x00011000ff0897ac */ /* 0x000ea60008000800 */
[----:B------:R-:W-:Y:S01]  /*4010*/  IMAD.U32 R10, RZ, RZ, UR10 ;  /* 0x0000000aff0a7e24 */ /* 0x000fe2000f8e00ff */
[----:B------:R-:W-:Y:S05]  /*4020*/  MOV R11, UR11 ;  /* 0x0000000b000b7c02 */ /* 0x000fea0008000f00 */
[----:B-----5:R3:W5:Y:S02]  /*4030*/  @P0 LDG.E R81, desc[UR44][R10.64] ;  /* 0x0000002c0a510981 */ /* 0x020764000c1e1900 */
[----:B--23--:R-:W-:Y:S07]  /*4040*/  @!P0 IMAD.U32 R81, RZ, RZ, UR8 ;  /* 0x00000008ff518e24 */ /* 0x00cfee000f8e00ff */
.L_x_73:
[----:B-----5:R-:W-:Y:S01]  /*4050*/  @!P2 FSETP.EQ.AND P0, PT, R81, RZ, PT ;  /* 0x000000ff5100a20b */ /* 0x020fe20003f02000 */
[----:B------:R-:W-:Y:S01]  /*4060*/  @!UPT UIADD3 URZ, UPT, UPT, URZ, URZ, URZ ;  /* 0x000000fffffff290 */ /* 0x000fe2000fffe0ff */
[----:B------:R-:W-:Y:S11]  /*4070*/  @!P2 BRA `(.L_x_74) ;  /* 0x000000000014a947 */ /* 0x000ff60003800000 */
[----:B------:R-:W-:Y:S02]  /*4080*/  LOP3.LUT P2, RZ, R175, 0xff, RZ, 0xc0, !PT ;  /* 0x000000ffafff7812 */ /* 0x000fe4000784c0ff */
[----:B------:R-:W-:Y:S04]  /*4090*/  PLOP3.LUT P0, PT, PT, PT, UP1, 0x80, 0x8 ;  /* 0x000000000008781c */ /* 0x000fe80003f0f018 */
[----:B------:R-:W-:Y:S07]  /*40a0*/  PLOP3.LUT P0, PT, P0, PT, PT, 0x8, 0x80 ;  /* 0x000000000080781c */ /* 0x000fee000070e170 */
[----:B------:R-:W-:Y:S11]  /*40b0*/  @P2 FSETP.EQ.AND P0, PT, R81, RZ, PT ;  /* 0x000000ff5100220b */ /* 0x000ff60003f02000 */
[----:B------:R-:W-:Y:S02]  /*40c0*/  @!UPT UIADD3 URZ, UPT, UPT, URZ, URZ, URZ ;  /* 0x000000fffffff290 */ /* 0x000fe4000fffe0ff */
.L_x_74:
[----:B------:R-:W3:Y:S01]  /*40d0*/  SYNCS.PHASECHK.TRANS64.TRYWAIT P2, [UR7+0x90], R12 ;  /* 0x0000900cff0075a7 */ /* 0x000ee20008041107 */
[----:B------:R-:W-:Y:S04]  /*40e0*/  ELECT P4, URZ, PT ;  /* 0x0000000000ff782f */ /* 0x000fe80003880000 */
[----:B------:R-:W-:Y:S11]  /*40f0*/  PLOP3.LUT P4, PT, P0, P4, PT, 0xf2, 0x2f ;  /* 0x00000000002f781c */ /* 0x000ff60000789e72 */
[----:B------:R-:W-:Y:S02]  /*4100*/  @!UPT UIADD3 URZ, UPT, UPT, URZ, URZ, URZ ;  /* 0x000000fffffff290 */ /* 0x000fe4000fffe0ff */
[----:B-1----:R-:W-:Y:S05]  /*4110*/  @!P4 IADD3 R9, P0, PT, R32, 0x580, RZ ;  /* 0x000005802009c810 */ /* 0x002fea0007f1e0ff */
[----:B--2---:R-:W-:Y:S01]  /*4120*/  @!P4 IMAD.X R0, RZ, RZ, R33, P0 ;  /* 0x000000ffff00c224 */ /* 0x004fe200000e0621 */
[----:B---3--:R-:W-:Y:S07]  /*4130*/  @!P2 BRA `(.L_x_75) ;  /* 0x0000007400dca947 */ /* 0x008fee0003800000 */
.L_x_162:
[----:B------:R-:W-:Y:S01]  /*4140*/  @!P4 R2UR UR8, R0 ;  /* 0x000000000008c2ca */ /* 0x000fe200000e0000 */
[----:B------:R-:W-:Y:S01]  /*4150*/  VOTEU.ALL UP0, P4 ;  /* 0x0000000000ff7886 */ /* 0x000fe20002000000 */
[----:B------:R-:W-:Y:S01]  /*4160*/  @!P4 R2UR UR9, R9 ;  /* 0x000000000909c2ca */ /* 0x000fe200000e0000 */
[----:B------:R-:W-:Y:S01]  /*4170*/  @!P4 IMAD.MOV.U32 R0, RZ, RZ, 0x2000 ;  /* 0x00002000ff00c424 */ /* 0x000fe200078e00ff */
[----:B------:R-:W-:Y:S01]  /*4180*/  UMOV UR10, 0x0 ;  /* 0x00000000000a7882 */ /* 0x000fe20000000000 */
[----:B------:R-:W-:Y:S01]  /*4190*/  UMOV UR11, 0x10000000 ;  /* 0x10000000000b7882 */ /* 0x000fe20000000000 */
[----:B------:R-:W-:Y:S01]  /*41a0*/  @!UP0 UIADD3 UR32, UPT, UPT, UR7, 0x200, URZ ;  /* 0x0000020007208890 */ /* 0x000fe2000fffe0ff */
[----:B------:R-:W-:Y:S01]  /*41b0*/  @!P4 IADD3 R9, P0, PT, R32, 0x580, RZ ;  /* 0x000005802009c810 */ /* 0x000fe20007f1e0ff */
[----:B------:R-:W-:Y:S05]  /*41c0*/  VOTEU.ALL UP0, P4 ;  /* 0x0000000000ff7886 */ /* 0x000fea0002000000 */
[----:B------:R-:W-:Y:S01]  /*41d0*/  IMAD.U32 R11, RZ, RZ, UR8 ;  /* 0x00000008ff0b7e24 */ /* 0x000fe2000f8e00ff */
[----:B------:R-:W-:Y:S01]  /*41e0*/  UPRMT UR8, UR37, 0x654, UR33 ;  /* 0x0000065425087896 */ /* 0x000fe20008000021 */
[----:B------:R-:W-:Y:S03]  /*41f0*/  IMAD.U32 R10, RZ, RZ, UR9 ;  /* 0x00000009ff0a7e24 */ /* 0x000fe6000f8e00ff */
[----:B------:R-:W-:Y:S02]  /*4200*/  @!P4 R2UR UR15, R11 ;  /* 0x000000000b0fc2ca */ /* 0x000fe400000e0000 */
[----:B------:R-:W-:Y:S11]  /*4210*/  @!P4 R2UR UR14, R10 ;  /* 0x000000000a0ec2ca */ /* 0x000ff600000e0000 */
[----:B------:R-:W-:Y:S02]  /*4220*/  @!UPT UIADD3 URZ, UPT, UPT, URZ, URZ, URZ ;  /* 0x000000fffffff290 */ /* 0x000fe4000fffe0ff */
[----:B------:R2:W-:Y:S01]  /*4230*/  @!UP0 UTMALDG.3D [UR32], [UR14], desc[UR10] ;  /* 0x00000a200e0085b4 */ /* 0x0005e20008011000 */
[----:B------:R3:W-:Y:S01]  /*4240*/  @!P4 SYNCS.ARRIVE.TRANS64.RED.A0TR RZ, [UR7+0x70], R0 ;  /* 0x00007000ffffc9a7 */ /* 0x0007e20008300407 */
[----:B------:R-:W-:Y:S01]  /*4250*/  SYNCS.ARRIVE.TRANS64.RED.A1T0 RZ, [UR8], RZ ;  /* 0x000000ffffff79a7 */ /* 0x000fe20008100408 */
[----:B---3--:R-:W-:Y:S01]  /*4260*/  @!P4 IMAD.X R0, RZ, RZ, R33, P0 ;  /* 0x000000ffff00c224 */ /* 0x008fe200000e0621 */
[----:B------:R-:W3:Y:S02]  /*4270*/  SYNCS.PHASECHK.TRANS64.TRYWAIT P2, [UR7+0x98], R12 ;  /* 0x0000980cff0075a7 */ /* 0x000ee40008041107 */
[----:B--23--:R-:W-:Y:S05]  /*4280*/  @!P2 BRA `(.L_x_76) ;  /* 0x0000007400a0a947 */ /* 0x00cfea0003800000 */
.L_x_164:
        /* <DEDUP_REMOVED lines=8> */
[----:B------:R-:W-:Y:S01]  /*4310*/  @!UP0 UIADD3 UR24, UPT, UPT, UR7, 0x2200, URZ ;  /* 0x0000220007188890 */ /* 0x000fe2000fffe0ff */
[----:B------:R-:W-:Y:S01]  /*4320*/  VOTEU.ALL UP0, P4 ;  /* 0x0000000000ff7886 */ /* 0x000fe20002000000 */
[----:B------:R-:W-:Y:S01]  /*4330*/  UMOV UR27, UR35 ;  /* 0x00000023001b7c82 */ /* 0x000fe20008000000 */
[----:B------:R-:W-:Y:S02]  /*4340*/  UMOV UR28, UR36 ;  /* 0x00000024001c7c82 */ /* 0x000fe40008000000 */
[----:B------:R-:W-:Y:S01]  /*4350*/  IMAD.U32 R11, RZ, RZ, UR8 ;  /* 0x00000008ff0b7e24 */ /* 0x000fe2000f8e00ff */
[----:B------:R-:W-:Y:S01]  /*4360*/  UPRMT UR8, UR37, 0x654, UR25 ;  /* 0x0000065425087896 */ /* 0x000fe20008000019 */
[----:B------:R-:W-:Y:S02]  /*4370*/  IMAD.U32 R10, RZ, RZ, UR9 ;  /* 0x00000009ff0a7e24 */ /* 0x000fe4000f8e00ff */
[----:B------:R-:W-:Y:S01]  /*4380*/  @!P4 IMAD.X R20, RZ, RZ, R33, P0 ;  /* 0x000000ffff14c224 */ /* 0x000fe200000e0621 */
[----:B------:R-:W-:Y:S02]  /*4390*/  @!P4 R2UR UR15, R11 ;  /* 0x000000000b0fc2ca */ /* 0x000fe400000e0000 */
[----:B------:R-:W-:Y:S11]  /*43a0*/  @!P4 R2UR UR14, R10 ;  /* 0x000000000a0ec2ca */ /* 0x000ff600000e0000 */
[----:B------:R-:W-:Y:S02]  /*43b0*/  @!UPT UIADD3 URZ, UPT, UPT, URZ, URZ, URZ ;  /* 0x000000fffffff290 */ /* 0x000fe4000fffe0ff */
[----:B------:R2:W-:Y:S01]  /*43c0*/  @!UP0 UTMALDG.3D [UR24], [UR14], desc[UR10] ;  /* 0x00000a180e0085b4 */ /* 0x0005e20008011000 */
[----:B------:R2:W-:Y:S01]  /*43d0*/  @!P4 SYNCS.ARRIVE.TRANS64.RED.A0TR RZ, [UR7+0x78], R0 ;  /* 0x00007800ffffc9a7 */ /* 0x0005e20008300407 */
[----:B------:R-:W-:Y:S01]  /*43e0*/  SYNCS.ARRIVE.TRANS64.RED.A1T0 RZ, [UR8], RZ ;  /* 0x000000ffffff79a7 */ /* 0x000fe20008100408 */
[----:B------:R-:W3:Y:S02]  /*43f0*/  SYNCS.PHASECHK.TRANS64.TRYWAIT P2, [UR7+0xa0], R12 ;  /* 0x0000a00cff0075a7 */ /* 0x000ee40008041107 */
[----:B--23--:R-:W-:Y:S05]  /*4400*/  @!P2 BRA `(.L_x_77) ;  /* 0x000000740058a947 */ /* 0x00cfea0003800000 */
.L_x_166:
[----:B------:R-:W2:Y:S01]  /*4410*/  LDC.64 R14, c[0x0][0xb10] ;  /* 0x0002c400ff0e7b82 */ /* 0x000ea20000000a00 */
[----:B------:R-:W-:Y:S01]  /*4420*/  @!P4 R2UR UR8, R20 ;  /* 0x000000001408c2ca */ /* 0x000fe200000e0000 */
[----:B------:R-:W-:Y:S01]  /*4430*/  VOTEU.ALL UP0, P4 ;  /* 0x0000000000ff7886 */ /* 0x000fe20002000000 */
[----:B------:R-:W-:Y:S01]  /*4440*/  @!P4 R2UR UR9, R21 ;  /* 0x000000001509c2ca */ /* 0x000fe200000e0000 */
[----:B------:R-:W-:Y:S01]  /*4450*/  UMOV UR10, 0x0 ;  /* 0x00000000000a7882 */ /* 0x000fe20000000000 */
[----:B------:R-:W-:Y:S03]  /*4460*/  UMOV UR11, 0x10000000 ;  /* 0x10000000000b7882 */ /* 0x000fe60000000000 */
[----:B------:R-:W3:Y:S01]  /*4470*/  LDC.64 R10, c[0x0][0xb18] ;  /* 0x0002c600ff0a7b82 */ /* 0x000ee20000000a00 */
[----:B------:R-:W-:Y:S01]  /*4480*/  @!UP0 UIADD3 UR18, UPT, UPT, UR34, 0x80, URZ ;  /* 0x0000008022128890 */ /* 0x000fe2000fffe0ff */
[----:B------:R-:W-:Y:S01]  /*4490*/  @P3 SHF.R.U32.HI R28, RZ, 0x10, R25 ;  /* 0x00000010ff1c3819 */ /* 0x000fe20000011619 */
[----:B------:R-:W-:Y:S01]  /*44a0*/  @!UP0 UIADD3 UR16, UPT, UPT, UR7, 0x4200, URZ ;  /* 0x0000420007108890 */ /* 0x000fe2000fffe0ff */
[----:B------:R-:W-:Y:S01]  /*44b0*/  VIADD R30, R30, 0x1 ;  /* 0x000000011e1e7836 */ /* 0x000fe20000000000 */
[----:B------:R-:W-:Y:S03]  /*44c0*/  VOTEU.ALL UP0, P4 ;  /* 0x0000000000ff7886 */ /* 0x000fe60002000000 */
[----:B------:R-:W5:Y:S01]  /*44d0*/  @!P1 LDC R0, c[0x0][0xb20] ;  /* 0x0002c800ff009b82 */ /* 0x000f620000000800 */
[----:B------:R-:W-:Y:S01]  /*44e0*/  UMOV UR19, UR35 ;  /* 0x0000002300137c82 */ /* 0x000fe20008000000 */
[----:B------:R-:W-:Y:S01]  /*44f0*/  IMAD.U32 R21, RZ, RZ, UR8 ;  /* 0x00000008ff157e24 */ /* 0x000fe2000f8e00ff */
[----:B------:R-:W-:Y:S05]  /*4500*/  UMOV UR20, UR36 ;  /* 0x0000002400147c82 */ /* 0x000fea0008000000 */
[----:B-1----:R-:W1:Y:S01]  /*4510*/  @!P1 LDC R3, c[0x0][0xb0c] ;  /* 0x0002c300ff039b82 */ /* 0x002e620000000800 */
[----:B------:R-:W-:Y:S01]  /*4520*/  IMAD.U32 R20, RZ, RZ, UR9 ;  /* 0x00000009ff147e24 */ /* 0x000fe2000f8e00ff */
[----:B------:R-:W-:Y:S01]  /*4530*/  UPRMT UR8, UR37, 0x654, UR17 ;  /* 0x0000065425087896 */ /* 0x000fe20008000011 */
[----:B------:R-:W-:Y:S03]  /*4540*/  @!P4 R2UR UR15, R21 ;  /* 0x00000000150fc2ca */ /* 0x000fe600000e0000 */
[----:B------:R-:W-:Y:S01]  /*4550*/  @!P4 R2UR UR14, R20 ;  /* 0x00000000140ec2ca */ /* 0x000fe200000e0000 */
[----:B------:R-:W-:Y:S11]  /*4560*/  @!P4 IMAD.MOV.U32 R20, RZ, RZ, 0x2000 ;  /* 0x00002000ff14c424 */ /* 0x000ff600078e00ff */
[----:B------:R-:W-:Y:S01]  /*4570*/  @!UPT UIADD3 URZ, UPT, UPT, URZ, URZ, URZ ;  /* 0x000000fffffff290 */ /* 0x000fe2000fffe0ff */
[----:B------:R1:W-:Y:S01]  /*4580*/  @!UP0 UTMALDG.3D [UR16], [UR14], desc[UR10] ;  /* 0x00000a100e0085b4 */ /* 0x0003e20008011000 */
[----:B------:R1:W-:Y:S02]  /*4590*/  @!P4 SYNCS.ARRIVE.TRANS64.RED.A0TR RZ, [UR7+0x80], R20 ;  /* 0x00008014ffffc9a7 */ /* 0x0003e40008300407 */
[----:B-1----:R-:W-:Y:S01]  /*45a0*/  @!P1 ISETP.NE.AND P2, PT, R3, 0x1, PT ;  /* 0x000000010300980c */ /* 0x002fe20003f45270 */
[C---:B--2---:R-:W-:Y:S01]  /*45b0*/  @!P1 IMAD.HI.U32 R14, R13.reuse, R14, RZ ;  /* 0x0000000e0d0e9227 */ /* 0x044fe200078e00ff */
[----:B---3--:R-:W-:Y:S03]  /*45c0*/  @!P1 ISETP.NE.AND P0, PT, R10, 0x1, PT ;  /* 0x000000010a00980c */ /* 0x008fe60003f05270 */
[C---:B------:R-:W-:Y:S01]  /*45d0*/  @!P1 IMAD.HI.U32 R11, R8.reuse, R11, RZ ;  /* 0x0000000b080b9227 */ /* 0x040fe200078e00ff */
[----:B------:R-:W-:Y:S04]  /*45e0*/  @!P1 SHF.R.U32.HI R14, RZ, R15, R14 ;  /* 0x0000000fff0e9219 */ /* 0x000fe8000001160e */
[----:B-----5:R-:W-:Y:S01]  /*45f0*/  @!P1 SHF.R.U32.HI R9, RZ, R0, R11 ;  /* 0x00000000ff099219 */ /* 0x020fe2000001160b */
[----:B------:R-:W-:Y:S01]  /*4600*/  SYNCS.ARRIVE.TRANS64.RED.A1T0 RZ, [UR8], RZ ;  /* 0x000000ffffff79a7 */ /* 0x000fe20008100408 */
[----:B------:R-:W-:Y:S02]  /*4610*/  @!P1 SEL R14, R13, R14, !P2 ;  /* 0x0000000e0d0e9207 */ /* 0x000fe40005000000 */
[----:B------:R-:W-:Y:S01]  /*4620*/  @!P1 SEL R9, R8, R9, !P0 ;  /* 0x0000000908099207 */ /* 0x000fe20004000000 */
[----:B------:R-:W1:Y:S04]  /*4630*/  SYNCS.PHASECHK.TRANS64.TRYWAIT P5, [UR7+0xa8], R12 ;  /* 0x0000a80cff0075a7 */ /* 0x000e6800080a1107 */
[----:B------:R-:W-:Y:S02]  /*4640*/  @!P1 IMAD.IADD R0, R9, 0x1, -R14 ;  /* 0x0000000109009824 */ /* 0x000fe400078e0a0e */
[----:B------:R-:W-:Y:S02]  /*4650*/  @!P1 IMAD.IADD R9, R14, 0x1, -R9 ;  /* 0x000000010e099824 */ /* 0x000fe400078e0a09 */
[----:B------:R-:W-:Y:S02]  /*4660*/  @!P1 IMAD R13, R0, R3, R13 ;  /* 0x00000003000d9224 */ /* 0x000fe400078e020d */
[----:B------:R-:W-:Y:S01]  /*4670*/  @!P1 IMAD R8, R9, R10, R8 ;  /* 0x0000000a09089224 */ /* 0x000fe200078e0208 */
[----:B-1----:R-:W-:Y:S06]  /*4680*/  @!P5 BRA `(.L_x_78) ;  /* 0x0000007000d0d947 */ /* 0x002fec0003800000 */
.L_x_168:
[----:B-1----:R-:W-:Y:S01]  /*4690*/  @!P4 IADD3 R3, P0, PT, R32, 0x580, RZ ;  /* 0x000005802003c810 */ /* 0x002fe20007f1e0ff */
[----:B------:R-:W-:Y:S01]  /*46a0*/  VOTEU.ALL UP0, P4 ;  /* 0x0000000000ff7886 */ /* 0x000fe20002000000 */
[----:B------:R-:W-:Y:S01]  /*46b0*/  UMOV UR18, 0x0 ;  /* 0x0000000000127882 */ /* 0x000fe20000000000 */
[----:B------:R-:W-:Y:S01]  /*46c0*/  UMOV UR19, 0x10000000 ;  /* 0x1000000000137882 */ /* 0x000fe20000000000 */
[----:B------:R-:W-:Y:S01]  /*46d0*/  @!P4 R2UR UR9, R3 ;  /* 0x000000000309c2ca */ /* 0x000fe200000e0000 */
[----:B------:R-:W-:Y:S01]  /*46e0*/  @!P4 IMAD.X R0, RZ, RZ, R33, P0 ;  /* 0x000000ffff00c224 */ /* 0x000fe200000e0621 */
[----:B------:R-:W-:Y:S01]  /*46f0*/  @!UP0 UIADD3 UR10, UPT, UPT, UR34, 0xc0, URZ ;  /* 0x000000c0220a8890 */ /* 0x000fe2000fffe0ff */
[----:B------:R-:W-:Y:S01]  /*4700*/  ISETP.NE.AND P0, PT, R30, 0x2, PT ;  /* 0x000000021e00780c */ /* 0x000fe20003f05270 */
[----:B------:R-:W-:Y:S01]  /*4710*/  UMOV UR11, UR35 ;  /* 0x00000023000b7c82 */ /* 0x000fe20008000000 */
[----:B------:R-:W-:Y:S01]  /*4720*/  UMOV UR12, UR36 ;  /* 0x00000024000c7c82 */ /* 0x000fe20008000000 */
[----:B------:R-:W-:Y:S01]  /*4730*/  @!P4 R2UR UR8, R0 ;  /* 0x000000000008c2ca */ /* 0x000fe200000e0000 */
[----:B------:R-:W-:Y:S01]  /*4740*/  IMAD.IADD R20, R8, 0x1, R147 ;  /* 0x0000000108147824 */ /* 0x000fe200078e0293 */
[----:B------:R-:W-:Y:S01]  /*4750*/  @P3 R2UR UR36, R28 ;  /* 0x000000001c2432ca */ /* 0x000fe200000e0000 */
[----:B------:R-:W-:Y:S01]  /*4760*/  IMAD.IADD R21, R13, 0x1, R174 ;  /* 0x000000010d157824 */ /* 0x000fe200078e02ae */
[----:B------:R-:W-:Y:S02]  /*4770*/  SEL R0, RZ, 0x1, P0 ;  /* 0x00000001ff007807 */ /* 0x000fe40000000000 */
[----:B------:R-:W-:Y:S01]  /*4780*/  LOP3.LUT R31, R31, 0x1, RZ, 0x3c, !PT ;  /* 0x000000011f1f7812 */ /* 0x000fe200078e3cff */
[----:B------:R-:W-:Y:S01]  /*4790*/  IMAD.U32 R10, RZ, RZ, UR9 ;  /* 0x00000009ff0a7e24 */ /* 0x000fe2000f8e00ff */
[----:B------:R-:W-:Y:S01]  /*47a0*/  @!UP0 UIADD3 UR9, UPT, UPT, UR7, 0x88, URZ ;  /* 0x0000008807098890 */ /* 0x000fe2000fffe0ff */
[----:B------:R-:W-:Y:S02]  /*47b0*/  LOP3.LUT R29, R29, R0, RZ, 0x3c, !PT ;  /* 0x000000001d1d7212 */ /* 0x000fe400078e3cff */
[----:B------:R-:W-:Y:S02]  /*47c0*/  SEL R30, R30, RZ, P0 ;  /* 0x000000ff1e1e7207 */ /* 0x000fe40000000000 */
[----:B------:R-:W-:Y:S01]  /*47d0*/  IMAD.U32 R11, RZ, RZ, UR8 ;  /* 0x00000008ff0b7e24 */ /* 0x000fe2000f8e00ff */
[----:B------:R-:W-:Y:S01]  /*47e0*/  @!P4 R2UR UR14, R10 ;  /* 0x000000000a0ec2ca */ /* 0x000fe200000e0000 */
[----:B------:R-:W-:Y:S01]  /*47f0*/  @!UP0 UIADD3 UR8, UPT, UPT, UR7, 0x6200, URZ ;  /* 0x0000620007088890 */ /* 0x000fe2000fffe0ff */
[----:B------:R-:W-:Y:S02]  /*4800*/  VOTEU.ALL UP0, P4 ;  /* 0x0000000000ff7886 */ /* 0x000fe40002000000 */
[----:B------:R-:W-:Y:S11]  /*4810*/  @!P4 R2UR UR15, R11 ;  /* 0x000000000b0fc2ca */ /* 0x000ff600000e0000 */
[----:B------:R-:W-:Y:S02]  /*4820*/  @!UPT UIADD3 URZ, UPT, UPT, URZ, URZ, URZ ;  /* 0x000000fffffff290 */ /* 0x000fe4000fffe0ff */
[----:B------:R2:W-:Y:S01]  /*4830*/  @!UP0 UTMALDG.3D [UR8], [UR14], desc[UR18] ;  /* 0x000012080e0085b4 */ /* 0x0005e20008011000 */
[----:B------:R2:W-:Y:S01]  /*4840*/  @!P4 SYNCS.ARRIVE.TRANS64.RED.A0TR RZ, [UR7+0x88], R23 ;  /* 0x00008817ffffc9a7 */ /* 0x0005e20008300407 */
[----:B------:R-:W-:Y:S01]  /*4850*/  UPLOP3.LUT UP0, UPT, UPT, UPT, UPT, 0x80, 0x8 ;  /* 0x000000000008789c */ /* 0x000fe20003f0f070 */
[----:B------:R-:W-:Y:S01]  /*4860*/  SYNCS.ARRIVE.TRANS64.RED.A1T0 RZ, [UR13], RZ ;  /* 0x000000ffffff79a7 */ /* 0x000fe2000810040d */
[----:B------:R-:W-:Y:S09]  /*4870*/  @P3 BRA `(.L_x_79) ;  /* 0xfffffff000943947 */ /* 0x000ff2000383ffff */
[----:B------:R-:W-:-:S04]  /*4880*/  SHF.L.U32 R3, R31, 0x1f, RZ ;  /* 0x0000001f1f037819 */ /* 0x000fc800000006ff */
[----:B------:R-:W1:Y:S02]  /*4890*/  SYNCS.PHASECHK.TRANS64.TRYWAIT P0, [UR7+0x90], R3 ;  /* 0x00009003ff0075a7 */ /* 0x000e640008001107 */
[----:B-1----:R-:W-:Y:S05]  /*48a0*/  @!P0 BRA `(.L_x_80) ;  /* 0x0000007000608947 */ /* 0x002fea0003800000 */
.L_x_170:
[----:B------:R-:W3:Y:S02]  /*48b0*/  SYNCS.PHASECHK.TRANS64.TRYWAIT P0, [UR7+0x98], R3 ;  /* 0x00009803ff0075a7 */ /* 0x000ee40008001107 */
[----:B---3--:R-:W-:Y:S05]  /*48c0*/  @!P0 BRA `(.L_x_81) ;  /* 0x0000007000708947 */ /* 0x008fea0003800000 */
.L_x_172:
[----:B------:R-:W3:Y:S02]  /*48d0*/  SYNCS.PHASECHK.TRANS64.TRYWAIT P0, [UR7+0xa0], R3 ;  /* 0x0000a003ff0075a7 */ /* 0x000ee40008001107 */
[----:B---3--:R-:W-:Y:S05]  /*48e0*/  @!P0 BRA `(.L_x_82) ;  /* 0x0000007000808947 */ /* 0x008fea0003800000 */
.L_x_174:
[----:B-1----:R-:W-:-:S07]  /*48f0*/  MOV R0, UR7 ;  /* 0x0000000700007c02 */ /* 0x002fce0008000f00 */
.L_x_83:
[----:B-1----:R-:W-:-:S04]  /*4900*/  SHF.L.U32 R3, R31, 0x1f, RZ ;  /* 0x0000001f1f037819 */ /* 0x002fc800000006ff */
[----:B------:R1:W3:Y:S03]  /*4910*/  SYNCS.PHASECHK.TRANS64.TRYWAIT P0, [R0+URZ+0xa8], R3 ;  /* 0x0000a803000075a7 */ /* 0x0002e600080011ff */
[----:B---3--:R-:W-:Y:S05]  /*4920*/  @!P0 NANOSLEEP.SYNCS 0x989680 ;  /* 0x009896800000895d */ /* 0x008fea0003900000 */
[----:B------:R-:W3:Y:S02]  /*4930*/  @!P0 SYNCS.PHASECHK.TRANS64 P0, [R0+URZ+0xa8], R3 ;  /* 0x0000a803000085a7 */ /* 0x000ee400080010ff */
[----:B--23--:R-:W-:Y:S05]  /*4940*/  @P0 EXIT ;  /* 0x000000000000094d */ /* 0x00cfea0003800000 */
[----:B------:R-:W-:Y:S05]  /*4950*/  BRA `(.L_x_83) ;  /* 0xfffffffc00e87947 */ /* 0x000fea000383ffff */
.L_x_68:
[----:B------:R-:W-:-:S06]  /*4960*/  UISETP.GE.AND UP0, UPT, UR8, 0x4, UPT ;  /* 0x000000040800788c */ /* 0x000fcc000bf06270 */
[----:B------:R-:W-:-:S13]  /*4970*/  PLOP3.LUT P0, PT, PT, PT, UP0, 0x80, 0x8 ;  /* 0x000000000008781c */ /* 0x000fda0003f0f008 */
[----:B------:R-:W-:Y:S05]  /*4980*/  @!P0 EXIT ;  /* 0x000000000000894d */ /* 0x000fea0003800000 */
[----:B------:R-:W-:Y:S01]  /*4990*/  BAR.SYNC.DEFER_BLOCKING 0x6, 0xa0 ;  /* 0x0182800000007b1d */ /* 0x000fe20000010000 */
[C---:B------:R-:W-:Y:S01]  /*49a0*/  IMAD.SHL.U32 R3, R189.reuse, 0x40, RZ ;  /* 0x00000040bd037824 */ /* 0x040fe200078e00ff */
[C---:B------:R-:W-:Y:S01]  /*49b0*/  LOP3.LUT R193, R189.reuse, 0x60, RZ, 0xc0, !PT ;  /* 0x00000060bdc17812 */ /* 0x040fe200078ec0ff */
[C---:B------:R-:W-:Y:S01]  /*49c0*/  IMAD.SHL.U32 R176, R189.reuse, 0x8, RZ ;  /* 0x00000008bdb07824 */ /* 0x040fe200078e00ff */
[C---:B------:R-:W-:Y:S01]  /*49d0*/  LOP3.LUT R191, R189.reuse, 0x2, RZ, 0xc0, !PT ;  /* 0x00000002bdbf7812 */ /* 0x040fe200078ec0ff */
[----:B------:R-:W-:Y:S01]  /*49e0*/  IMAD.U32 R79, R189, 0x10000, RZ ;  /* 0x00010000bd4f7824 */ /* 0x000fe200078e00ff */
[----:B------:R-:W-:Y:S02]  /*49f0*/  UMOV UR47, 0x400 ;  /* 0x00000400002f7882 */ /* 0x000fe40000000000 */
[----:B------:R-:W1:Y:S01]  /*4a00*/  LDC R181, c[0x0][0x370] ;  /* 0x0000dc00ffb57b82 */ /* 0x000e620000000800 */
[----:B------:R-:W-:Y:S01]  /*4a10*/  ULEA UR47, UR37, UR47, 0x18 ;  /* 0x0000002f252f7291 */ /* 0x000fe2000f8ec0ff */
[----:B------:R-:W-:Y:S01]  /*4a20*/  LOP3.LUT R5, R3, 0x180, RZ, 0xc0, !PT ;  /* 0x0000018003057812 */ /* 0x000fe200078ec0ff */
[----:B------:R-:W-:Y:S01]  /*4a30*/  HFMA2 R195, -RZ, RZ, 0, 0 ;  /* 0x00000000ffc37431 */ /* 0x000fe200000001ff */
[----:B------:R-:W-:Y:S01]  /*4a40*/  LOP3.LUT R79, R79, 0x600000, RZ, 0xc0, !PT ;  /* 0x006000004f4f7812 */ /* 0x000fe200078ec0ff */
[----:B------:R-:W-:Y:S01]  /*4a50*/  UIADD3 UR4, UPT, UPT, UR47, 0x8200, URZ ;  /* 0x000082002f047890 */ /* 0x000fe2000fffe0ff */
[----:B------:R-:W-:Y:S01]  /*4a60*/  LOP3.LUT R176, R5, 0x30, R176, 0xf8, !PT ;  /* 0x0000003005b07812 */ /* 0x000fe200078ef8b0 */
[----:B------:R-:W-:Y:S01]  /*4a70*/  IMAD.MOV.U32 R76, RZ, RZ, RZ ;  /* 0x000000ffff4c7224 */ /* 0x000fe200078e00ff */
[----:B------:R-:W2:Y:S01]  /*4a80*/  LDC R74, c[0x0][0xb0c] ;  /* 0x0002c300ff4a7b82 */ /* 0x000ea20000000800 */
[----:B------:R-:W-:-:S02]  /*4a90*/  LOP3.LUT R189, R189, 0x4, RZ, 0xc0, !PT ;  /* 0x00000004bdbd7812 */ /* 0x000fc400078ec0ff */
[----:B------:R-:W-:Y:S02]  /*4aa0*/  CS2R R186, SRZ ;  /* 0x0000000000ba7805 */ /* 0x000fe4000001ff00 */
[----:B------:R-:W-:Y:S02]  /*4ab0*/  LOP3.LUT R176, R176, 0x1e40, R3, 0xf8, !PT ;  /* 0x00001e40b0b07812 */ /* 0x000fe400078ef803 */
[----:B------:R-:W-:Y:S02]  /*4ac0*/  CS2R R184, SRZ ;  /* 0x0000000000b87805 */ /* 0x000fe4000001ff00 */
[----:B------:R-:W-:Y:S01]  /*4ad0*/  IADD3 R188, PT, PT, -R189, 0x2, RZ ;  /* 0x00000002bdbc7810 */ /* 0x000fe20007ffe1ff */
[----:B------:R-:W-:Y:S01]  /*4ae0*/  IMAD.MOV R180, RZ, RZ, -R191 ;  /* 0x000000ffffb47224 */ /* 0x000fe200078e0abf */
[----:B------:R-:W-:Y:S01]  /*4af0*/  MOV R192, UR4 ;  /* 0x0000000400c07c02 */ /* 0x000fe20008000f00 */
[----:B------:R-:W4:Y:S01]  /*4b00*/  LDC R178, c[0x0][0xb20] ;  /* 0x0002c800ffb27b82 */ /* 0x000f220000000800 */
[----:B------:R-:W3:Y:S01]  /*4b10*/  LDS R0, [UR47+0x150] ;  /* 0x0001502fff007984 */ /* 0x000ee20008000800 */
[----:B------:R-:W-:Y:S01]  /*4b20*/  VIADD R190, R176, UR47 ;  /* 0x0000002fb0be7c36 */ /* 0x000fe20008000000 */
[----:B------:R-:W1:Y:S01]  /*4b30*/  LDCU.64 UR50, c[0x0][0x348] ;  /* 0x00006900ff3277ac */ /* 0x000e620008000a00 */
[----:B------:R-:W-:-:S02]  /*4b40*/  IMAD.MOV R179, RZ, RZ, -R189 ;  /* 0x000000ffffb37224 */ /* 0x000fc400078e0abd */
[----:B------:R-:W-:Y:S01]  /*4b50*/  VIADD R190, R190, 0x200 ;  /* 0x00000200bebe7836 */ /* 0x000fe20000000000 */
[----:B------:R-:W1:Y:S01]  /*4b60*/  LDCU.64 UR38, c[0x0][0x888] ;  /* 0x00011100ff2677ac */ /* 0x000e620008000a00 */
[----:B------:R-:W1:Y:S01]  /*4b70*/  LDC R73, c[0x0][0xb30] ;  /* 0x0002cc00ff497b82 */ /* 0x000e620000000800 */
[----:B------:R-:W-:-:S07]  /*4b80*/  UIADD3 UR46, UPT, UPT, UR47, 0x200, URZ ;  /* 0x000002002f2e7890 */ /* 0x000fce000fffe0ff */
[----:B------:R-:W1:Y:S08]  /*4b90*/  LDC.64 R172, c[0x0][0xb10] ;  /* 0x0002c400ffac7b82 */ /* 0x000e700000000a00 */
[----:B------:R-:W1:Y:S08]  /*4ba0*/  LDC.64 R70, c[0x0][0xb18] ;  /* 0x0002c600ff467b82 */ /* 0x000e700000000a00 */
[----:B------:R-:W1:Y:S08]  /*4bb0*/  LDC.64 R168, c[0x0][0x888] ;  /* 0x00022200ffa87b82 */ /* 0x000e700000000a00 */
[----:B------:R-:W1:Y:S01]  /*4bc0*/  LDC.64 R68, c[0x0][0xb28] ;  /* 0x0002ca00ff447b82 */ /* 0x000e620000000a00 */
[----:B---3--:R-:W-:-:S07]  /*4bd0*/  IMAD.IADD R79, R0, 0x1, R79 ;  /* 0x00000001004f7824 */ /* 0x008fce00078e024f */
[----:B------:R-:W3:Y:S08]  /*4be0*/  LDC.64 R170, c[0x0][0x890] ;  /* 0x00022400ffaa7b82 */ /* 0x000ef00000000a00 */
[----:B------:R-:W1:Y:S08]  /*4bf0*/  LDC.64 R166, c[0x0][0x8b0] ;  /* 0x00022c00ffa67b82 */ /* 0x000e700000000a00 */
[----:B------:R-:W1:Y:S08]  /*4c00*/  LDC.64 R164, c[0x0][0x8a8] ;  /* 0x00022a00ffa47b82 */ /* 0x000e700000000a00 */
[----:B--2-4-:R-:W1:Y:S02]  /*4c10*/  LDC R182, c[0x0][0x374] ;  /* 0x0000dd00ffb67b82 */ /* 0x014e640000000800 */
.L_x_129:
[C---:B------:R-:W-:Y:S02]  /*4c20*/  LEA R0, R195.reuse, UR47, 0x3 ;  /* 0x0000002fc3007c11 */ /* 0x040fe4000f8e18ff */
[----:B------:R-:W-:Y:S02]  /*4c30*/  SHF.L.U32 R3, R186, 0x1f, RZ ;  /* 0x0000001fba037819 */ /* 0x000fe400000006ff */
[----:B------:R-:W-:Y:S02]  /*4c40*/  LEA R16, R195, UR47, 0x4 ;  /* 0x0000002fc3107c11 */ /* 0x000fe4000f8e20ff */
[----:B------:R-:W2:Y:S02]  /*4c50*/  SYNCS.PHASECHK.TRANS64.TRYWAIT P0, [R0+URZ+0xc0], R3 ;  /* 0x0000c003000075a7 */ /* 0x000ea400080011ff */
[----:B-12---:R-:W-:Y:S05]  /*4c60*/  @!P0 BRA `(.L_x_84) ;  /* 0x0000006c00b88947 */ /* 0x006fea0003800000 */
.L_x_175:
[----:B------:R-:W4:Y:S01]  /*4c70*/  LDC.64 R12, c[0x0][0xb10] ;  /* 0x0002c400ff0c7b82 */ /* 0x000f220000000a00 */
[----:B------:R-:W3:Y:S01]  /*4c80*/  LDS.128 R16, [R16+0x130] ;  /* 0x0001300010107984 */ /* 0x000ee20000000c00 */
[----:B-1----:R-:W-:Y:S01]  /*4c90*/  ISETP.NE.AND P1, PT, R73, 0x1, PT ;  /* 0x000000014900780c */ /* 0x002fe20003f25270 */
[----:B--2---:R-:W-:Y:S01]  /*4ca0*/  VIADD R0, R0, 0xd0 ;  /* 0x000000d000007836 */ /* 0x004fe20000000000 */
[----:B------:R-:W-:Y:S04]  /*4cb0*/  ISETP.GE.AND P0, PT, R72, 0x1, PT ;  /* 0x000000014800780c */ /* 0x000fe80003f06270 */
[----:B------:R-:W1:Y:S01]  /*4cc0*/  LDC.64 R10, c[0x0][0xb18] ;  /* 0x0002c600ff0a7b82 */ /* 0x000e620000000a00 */
[----:B------:R-:W-:Y:S01]  /*4cd0*/  PRMT R0, RZ, 0x654, R0 ;  /* 0x00000654ff007816 */ /* 0x000fe20000000000 */
[----:B------:R-:W-:Y:S01]  /*4ce0*/  @!PT LDS RZ, [RZ] ;  /* 0x00000000fffff984 */ /* 0x000fe20000000800 */
[----:B------:R-:W-:Y:S01]  /*4cf0*/  @!PT LDS RZ, [RZ] ;  /* 0x00000000fffff984 */ /* 0x000fe20000000800 */
[----:B------:R-:W-:Y:S01]  /*4d00*/  @!PT LDS RZ, [RZ] ;  /* 0x00000000fffff984 */ /* 0x000fe20000000800 */
[----:B------:R-:W-:Y:S01]  /*4d10*/  @!PT LDS RZ, [RZ] ;  /* 0x00000000fffff984 */ /* 0x000fe20000000800 */
[----:B------:R2:W-:Y:S06]  /*4d20*/  MEMBAR.ALL.CTA ;  /* 0x0000000000007992 */ /* 0x0005ec0000008000 */
[----:B--2---:R-:W2:Y:S01]  /*4d30*/  FENCE.VIEW.ASYNC.S ;  /* 0x00000000000073c6 */ /* 0x004ea20000000000 */
[----:B------:R-:W1:Y:S08]  /*4d40*/  @!P1 LDC R14, c[0x0][0xb20] ;  /* 0x0002c800ff0e9b82 */ /* 0x000e700000000800 */
[----:B------:R-:W1:Y:S01]  /*4d50*/  @!P1 LDC R9, c[0x0][0xb0c] ;  /* 0x0002c300ff099b82 */ /* 0x000e620000000800 */
[----:B--2---:R2:W-:Y:S01]  /*4d60*/  SYNCS.ARRIVE.TRANS64.RED.A1T0 RZ, [R0+URZ], RZ ;  /* 0x000000ff00ff79a7 */ /* 0x0045e200081004ff */
[----:B---3--:R-:W-:Y:S04]  /*4d70*/  LOP3.LUT P4, RZ, R18, 0x1, RZ, 0xc0, !PT ;  /* 0x0000000112ff7812 */ /* 0x008fe8000788c0ff */
[----:B------:R-:W-:Y:S09]  /*4d80*/  P2R R194, PR, RZ, 0x10 ;  /* 0x00000010ffc27803 */ /* 0x000ff20000000000 */
[----:B------:R-:W-:Y:S02]  /*4d90*/  @P4 MOV R77, R16 ;  /* 0x00000010004d4202 */ /* 0x000fe40000000f00 */
[----:B------:R-:W-:Y:S01]  /*4da0*/  @P4 LOP3.LUT R75, R17, 0xffff, RZ, 0xc0, !PT ;  /* 0x0000ffff114b4812 */ /* 0x000fe200078ec0ff */
[----:B--2-4-:R-:W-:Y:S06]  /*4db0*/  @!P0 BRA `(.L_x_85) ;  /* 0x0000000000a48947 */ /* 0x014fec0003800000 */
[----:B------:R-:W-:Y:S01]  /*4dc0*/  IMAD.HI.U32 R23, R182, R71, RZ ;  /* 0x00000047b6177227 */ /* 0x000fe200078e00ff */
[----:B------:R-:W-:Y:S02]  /*4dd0*/  ISETP.NE.AND P0, PT, R70, 0x1, PT ;  /* 0x000000014600780c */ /* 0x000fe40003f05270 */
[----:B------:R-:W-:Y:S01]  /*4de0*/  ISETP.NE.AND P2, PT, R72, 0x1, PT ;  /* 0x000000014800780c */ /* 0x000fe20003f45270 */
[----:B------:R-:W-:Y:S01]  /*4df0*/  IMAD.HI.U32 R22, R181, R172, RZ ;  /* 0x000000acb5167227 */ /* 0x000fe200078e00ff */
[----:B------:R-:W-:Y:S02]  /*4e00*/  SHF.R.U32.HI R23, RZ, R178, R23 ;  /* 0x000000b2ff177219 */ /* 0x000fe40000011617 */
[----:B------:R-:W-:Y:S01]  /*4e10*/  ISETP.NE.AND P3, PT, R74, 0x1, PT ;  /* 0x000000014a00780c */ /* 0x000fe20003f65270 */
[----:B------:R-:W-:Y:S01]  /*4e20*/  IMAD.HI.U32 R26, R77, R172, RZ ;  /* 0x000000ac4d1a7227 */ /* 0x000fe200078e00ff */
[----:B------:R-:W-:Y:S02]  /*4e30*/  SHF.R.U32.HI R22, RZ, R173, R22 ;  /* 0x000000adff167219 */ /* 0x000fe40000011616 */
[----:B------:R-:W-:Y:S01]  /*4e40*/  SEL R3, R182, R23, !P0 ;  /* 0x00000017b6037207 */ /* 0x000fe20004000000 */
[----:B------:R-:W-:Y:S01]  /*4e50*/  IMAD.HI.U32 R23, R75, R71, RZ ;  /* 0x000000474b177227 */ /* 0x000fe200078e00ff */
[----:B------:R-:W-:Y:S02]  /*4e60*/  SEL R7, R181, R22, !P3 ;  /* 0x00000016b5077207 */ /* 0x000fe40005800000 */
[----:B------:R-:W-:Y:S01]  /*4e70*/  SHF.R.U32.HI R26, RZ, R173, R26 ;  /* 0x000000adff1a7219 */ /* 0x000fe2000001161a */
[-C--:B------:R-:W-:Y:S04]  /*4e80*/  IMAD.HI.U32 R22, R3, R68.reuse, RZ ;  /* 0x0000004403167227 */ /* 0x080fe800078e00ff */
[----:B------:R-:W-:Y:S01]  /*4e90*/  IMAD.HI.U32 R24, R7, R68, RZ ;  /* 0x0000004407187227 */ /* 0x000fe200078e00ff */
[-C--:B------:R-:W-:Y:S02]  /*4ea0*/  @P2 SHF.R.U32.HI R3, RZ, R69.reuse, R22 ;  /* 0x00000045ff032219 */ /* 0x080fe40000011616 */
[----:B------:R-:W-:Y:S02]  /*4eb0*/  SHF.R.U32.HI R22, RZ, R178, R23 ;  /* 0x000000b2ff167219 */ /* 0x000fe40000011617 */
[----:B------:R-:W-:Y:S01]  /*4ec0*/  @P2 SHF.R.U32.HI R7, RZ, R69, R24 ;  /* 0x00000045ff072219 */ /* 0x000fe20000011618 */
[C---:B------:R-:W-:Y:S01]  /*4ed0*/  IMAD R2, R72.reuse, R3, RZ ;  /* 0x0000000348027224 */ /* 0x040fe200078e02ff */
[----:B------:R-:W-:Y:S02]  /*4ee0*/  SEL R5, R75, R22, !P0 ;  /* 0x000000164b057207 */ /* 0x000fe40004000000 */
[----:B------:R-:W-:Y:S01]  /*4ef0*/  SEL R3, R77, R26, !P3 ;  /* 0x0000001a4d037207 */ /* 0x000fe20005800000 */
[----:B------:R-:W-:Y:S01]  /*4f00*/  IMAD R4, R72, R7, RZ ;  /* 0x0000000748047224 */ /* 0x000fe200078e02ff */
[C---:B------:R-:W-:Y:S01]  /*4f10*/  ISETP.GE.AND P0, PT, R5.reuse, R2, PT ;  /* 0x000000020500720c */ /* 0x040fe20003f06270 */
[----:B------:R-:W-:Y:S03]  /*4f20*/  IMAD.HI.U32 R6, R5, R68, RZ ;  /* 0x0000004405067227 */ /* 0x000fe600078e00ff */
[----:B------:R-:W-:Y:S01]  /*4f30*/  ISETP.GE.OR P0, PT, R3, R4, P0 ;  /* 0x000000040300720c */ /* 0x000fe20000706670 */
[----:B------:R-:W-:Y:S01]  /*4f40*/  IMAD.MOV R4, RZ, RZ, -R3 ;  /* 0x000000ffff047224 */ /* 0x000fe200078e0a03 */
[-C--:B------:R-:W-:Y:S03]  /*4f50*/  SHF.R.U32.HI R6, RZ, R69.reuse, R6 ;  /* 0x00000045ff067219 */ /* 0x080fe60000011606 */
[----:B------:R-:W-:Y:S01]  /*4f60*/  IMAD R77, R74, R4, R77 ;  /* 0x000000044a4d7224 */ /* 0x000fe200078e024d */
[----:B------:R-:W-:Y:S05]  /*4f70*/  SEL R15, R5, R6, !P2 ;  /* 0x00000006050f7207 */ /* 0x000fea0005000000 */
[----:B------:R-:W-:Y:S02]  /*4f80*/  IMAD.MOV R6, RZ, RZ, -R15 ;  /* 0x000000ffff067224 */ /* 0x000fe400078e0a0f */
[C---:B------:R-:W-:Y:S04]  /*4f90*/  @!P0 IMAD.HI.U32 R2, R3.reuse, R68, RZ ;  /* 0x0000004403028227 */ /* 0x040fe800078e00ff */
[----:B------:R-:W-:Y:S01]  /*4fa0*/  IMAD R6, R72, R6, R5 ;  /* 0x0000000648067224 */ /* 0x000fe200078e0205 */
[----:B------:R-:W-:Y:S04]  /*4fb0*/  @!P0 SHF.R.U32.HI R2, RZ, R69, R2 ;  /* 0x00000045ff028219 */ /* 0x000fe80000011602 */
[----:B------:R-:W-:Y:S02]  /*4fc0*/  @!P0 SEL R0, R3, R2, !P2 ;  /* 0x0000000203008207 */ /* 0x000fe40005000000 */
[----:B------:R-:W-:Y:S02]  /*4fd0*/  IADD3 R2, PT, PT, -R5, RZ, RZ ;  /* 0x000000ff05027210 */ /* 0x000fe40007ffe1ff */
[----:B------:R-:W-:Y:S01]  /*4fe0*/  @!P0 IADD3 R8, PT, PT, R15, -R0, RZ ;  /* 0x800000000f088210 */ /* 0x000fe20007ffe0ff */
[----:B------:R-:W-:Y:S02]  /*4ff0*/  @!P0 IMAD R0, R7, R6, R0 ;  /* 0x0000000607008224 */ /* 0x000fe400078e0200 */
[----:B------:R-:W-:Y:S02]  /*5000*/  IMAD R75, R70, R2, R75 ;  /* 0x00000002464b7224 */ /* 0x000fe400078e024b */
[----:B------:R-:W-:Y:S02]  /*5010*/  @!P0 IMAD R5, R8, R72, R3 ;  /* 0x0000004808058224 */ /* 0x000fe400078e0203 */
[----:B------:R-:W-:Y:S04]  /*5020*/  @!P0 IMAD.MOV.U32 R3, RZ, RZ, R0 ;  /* 0x000000ffff038224 */ /* 0x000fe800078e0000 */
[----:B------:R-:W-:Y:S02]  /*5030*/  IMAD R77, R3, R74, R77 ;  /* 0x0000004a034d7224 */ /* 0x000fe400078e024d */
[----:B------:R-:W-:Y:S07]  /*5040*/  IMAD R75, R5, R70, R75 ;  /* 0x00000046054b7224 */ /* 0x000fee00078e024b */
.L_x_85:
[----:B-1----:R-:W-:Y:S01]  /*5050*/  @!P1 ISETP.NE.AND P0, PT, R10, 0x1, PT ;  /* 0x000000010a00980c */ /* 0x002fe20003f05270 */
[----:B------:R-:W-:Y:S01]  /*5060*/  @!P1 IMAD.HI.U32 R0, R77, R12, RZ ;  /* 0x0000000c4d009227 */ /* 0x000fe200078e00ff */
[----:B------:R-:W-:Y:S01]  /*5070*/  @!P1 ISETP.NE.AND P2, PT, R9, 0x1, PT ;  /* 0x000000010900980c */ /* 0x000fe20003f45270 */
[----:B------:R-:W-:Y:S01]  /*5080*/  ULOP3.LUT UP0, URZ, UR46, 0x1b0, URZ, 0xc0, !UPT ;  /* 0x000001b02eff7892 */ /* 0x000fe2000f80c0ff */
[----:B------:R-:W-:Y:S01]  /*5090*/  R2UR UR42, R21 ;  /* 0x00000000152a72ca */ /* 0x000fe200000e0000 */
[----:B------:R-:W-:Y:S01]  /*50a0*/  @!P1 IMAD.HI.U32 R3, R75, R11, RZ ;  /* 0x0000000b4b039227 */ /* 0x000fe200078e00ff */
[----:B------:R-:W-:Y:S02]  /*50b0*/  @!P1 SHF.R.U32.HI R0, RZ, R13, R0 ;  /* 0x0000000dff009219 */ /* 0x000fe40000011600 */
[----:B------:R-:W-:Y:S01]  /*50c0*/  R2UR UR41, R20 ;  /* 0x00000000142972ca */ /* 0x000fe200000e0000 */
[----:B------:R-:W-:Y:S01]  /*50d0*/  VIADD R195, R195, 0x1 ;  /* 0x00000001c3c37836 */ /* 0x000fe20000000000 */
[----:B------:R-:W-:Y:S02]  /*50e0*/  @!P1 SHF.R.U32.HI R2, RZ, R14, R3 ;  /* 0x0000000eff029219 */ /* 0x000fe40000011603 */
[----:B------:R-:W-:Y:S02]  /*50f0*/  @!P1 SEL R3, R77, R0, !P2 ;  /* 0x000000004d039207 */ /* 0x000fe40005000000 */
[----:B------:R-:W-:Y:S02]  /*5100*/  @!P1 SEL R2, R75, R2, !P0 ;  /* 0x000000024b029207 */ /* 0x000fe40004000000 */
[----:B------:R-:W-:Y:S01]  /*5110*/  @P4 SHF.R.U32.HI R183, RZ, 0x10, R17 ;  /* 0x00000010ffb74819 */ /* 0x000fe20000011611 */
[----:B------:R-:W-:Y:S02]  /*5120*/  USHF.L.U32 UR42, UR42, 0x7, URZ ;  /* 0x000000072a2a7899 */ /* 0x000fe400080006ff */
[----:B------:R-:W-:Y:S02]  /*5130*/  @!P1 IMAD.IADD R0, R2, 0x1, -R3 ;  /* 0x0000000102009824 */ /* 0x000fe400078e0a03 */
[----:B------:R-:W-:Y:S01]  /*5140*/  @!P1 IMAD.IADD R2, R3, 0x1, -R2 ;  /* 0x0000000103029824 */ /* 0x000fe200078e0a02 */
[----:B------:R-:W-:Y:S01]  /*5150*/  USHF.L.U32 UR41, UR41, 0x8, URZ ;  /* 0x0000000829297899 */ /* 0x000fe200080006ff */
[----:B------:R-:W-:Y:S02]  /*5160*/  @!P1 IMAD R77, R0, R9, R77 ;  /* 0x00000009004d9224 */ /* 0x000fe400078e024d */
[----:B------:R-:W-:Y:S01]  /*5170*/  @!P1 IMAD R75, R2, R10, R75 ;  /* 0x0000000a024b9224 */ /* 0x000fe200078e024b */
[----:B------:R-:W-:Y:S08]  /*5180*/  BRA.U !UP0, `(.L_x_86) ;  /* 0x0000000108407547 */ /* 0x000ff0000b800000 */
[----:B------:R-:W1:Y:S01]  /*5190*/  LDCU.64 UR8, c[0x4][0x88] ;  /* 0x01001100ff0877ac */ /* 0x000e620008000a00 */
[----:B------:R-:W-:Y:S01]  /*51a0*/  MOV R3, 0x0 ;  /* 0x0000000000037802 */ /* 0x000fe20000000f00 */
[----:B------:R-:W-:Y:S02]  /*51b0*/  HFMA2 R12, -RZ, RZ, 0, 5.9604644775390625e-08 ;  /* 0x00000001ff0c7431 */ /* 0x000fe400000001ff */
[----:B------:R-:W-:Y:S02]  /*51c0*/  IMAD.MOV.U32 R8, RZ, RZ, 0x70 ;  /* 0x00000070ff087424 */ /* 0x000fe400078e00ff */
[----:B------:R-:W-:Y:S01]  /*51d0*/  IMAD.MOV.U32 R13, RZ, RZ, RZ ;  /* 0x000000ffff0d7224 */ /* 0x000fe200078e00ff */
[----:B------:R-:W2:Y:S01]  /*51e0*/  LDCU.64 UR6, c[0x4][0x90] ;  /* 0x01001200ff0677ac */ /* 0x000ea20008000a00 */
[----:B------:R-:W3:Y:S01]  /*51f0*/  LDC.64 R2, c[0x4][R3] ;  /* 0x0100000003027b82 */ /* 0x000ee20000000a00 */
[----:B------:R-:W4:Y:S01]  /*5200*/  LDCU.64 UR4, c[0x4][0x8] ;  /* 0x01000100ff0477ac */ /* 0x000f220008000a00 */
[----:B-1----:R-:W-:Y:S01]  /*5210*/  MOV R5, UR9 ;  /* 0x0000000900057c02 */ /* 0x002fe20008000f00 */
[----:B------:R-:W-:Y:S01]  /*5220*/  IMAD.U32 R4, RZ, RZ, UR8 ;  /* 0x00000008ff047e24 */ /* 0x000fe2000f8e00ff */
[----:B--2---:R-:W-:Y:S01]  /*5230*/  MOV R7, UR7 ;  /* 0x0000000700077c02 */ /* 0x004fe20008000f00 */
[----:B------:R-:W-:Y:S01]  /*5240*/  IMAD.U32 R6, RZ, RZ, UR6 ;  /* 0x00000006ff067e24 */ /* 0x000fe2000f8e00ff */
[----:B----4-:R-:W-:Y:S01]  /*5250*/  MOV R11, UR5 ;  /* 0x00000005000b7c02 */ /* 0x010fe20008000f00 */
[----:B------:R-:W-:Y:S02]  /*5260*/  IMAD.U32 R10, RZ, RZ, UR4 ;  /* 0x00000004ff0a7e24 */ /* 0x000fe4000f8e00ff */
[----:B------:R-:W-:Y:S07]  /*5270*/  LEPC R20, `(.L_x_86) ;  /* 0x000000001014794e */ /* 0x000fee0000000000 */
[----:B---3-5:R-:W-:Y:S05]  /*5280*/  CALL.ABS.NOINC R2 ;  /* 0x0000000002007343 */ /* 0x028fea0003c00000 */
.L_x_86:
[----:B------:R-:W-:Y:S01]  /*5290*/  LOP3.LUT P0, RZ, R192, 0x1b0, RZ, 0xc0, !PT ;  /* 0x000001b0c0ff7812 */ /* 0x000fe2000780c0ff */
[----:B------:R-:W-:Y:S11]  /*52a0*/  BSSY.RECONVERGENT B6, `(.L_x_87) ;  /* 0x0000013000067945 */ /* 0x000ff60003800200 */
[----:B------:R-:W-:Y:S01]  /*52b0*/  @!UPT UIADD3 URZ, UPT, UPT, URZ, URZ, URZ ;  /* 0x000000fffffff290 */ /* 0x000fe2000fffe0ff */
[----:B------:R-:W-:Y:S05]  /*52c0*/  @!P0 BRA `(.L_x_88) ;  /* 0x0000000000408947 */ /* 0x000fea0003800000 */
        /* <DEDUP_REMOVED lines=16> */
.L_x_88:
[----:B------:R-:W-:Y:S05]  /*53d0*/  BSYNC.RECONVERGENT B6 ;  /* 0x0000000000067941 */ /* 0x000fea0003800200 */
.L_x_87:
[----:B------:R-:W-:Y:S02]  /*53e0*/  ISETP.NE.U32.AND P4, PT, R170, RZ, PT ;  /* 0x000000ffaa00720c */ /* 0x000fe40003f85070 */
[----:B------:R-:W-:Y:S02]  /*53f0*/  ISETP.NE.U32.AND P1, PT, R166, RZ, PT ;  /* 0x000000ffa600720c */ /* 0x000fe40003f25070 */
[----:B------:R-:W-:Y:S02]  /*5400*/  ISETP.NE.AND.EX P4, PT, R171, RZ, PT, P4 ;  /* 0x000000ffab00720c */ /* 0x000fe40003f85340 */
[----:B------:R-:W-:Y:S02]  /*5410*/  PLOP3.LUT P0, PT, PT, PT, PT, 0x8, 0x80 ;  /* 0x000000000080781c */ /* 0x000fe40003f0e170 */
[----:B------:R-:W-:Y:S02]  /*5420*/  ISETP.NE.AND.EX P1, PT, R167, RZ, PT, P1 ;  /* 0x000000ffa700720c */ /* 0x000fe40003f25310 */
[----:B------:R-:W-:Y:S02]  /*5430*/  P2R R202, PR, RZ, 0x1 ;  /* 0x00000001ffca7803 */ /* 0x000fe40000000000 */
[----:B------:R-:W-:Y:S05]  /*5440*/  LEA R0, R185, UR47, 0x3 ;  /* 0x0000002fb9007c11 */ /* 0x000fea000f8e18ff */
[----:B------:R-:W-:Y:S05]  /*5450*/  @!P4 BRA `(.L_x_89) ;  /* 0x00000000002cc947 */ /* 0x000fea0003800000 */
[----:B------:R-:W-:Y:S01]  /*5460*/  ISETP.NE.U32.AND P0, PT, R168, RZ, PT ;  /* 0x000000ffa800720c */ /* 0x000fe20003f05070 */
[----:B------:R-:W-:Y:S03]  /*5470*/  IMAD.MOV.U32 R175, RZ, RZ, 0x1 ;  /* 0x00000001ffaf7424 */ /* 0x000fe600078e00ff */
[----:B------:R-:W-:Y:S11]  /*5480*/  ISETP.NE.AND.EX P0, PT, R169, RZ, PT, P0 ;  /* 0x000000ffa900720c */ /* 0x000ff60003f05300 */
[----:B------:R-:W-:Y:S02]  /*5490*/  @!UPT UIADD3 URZ, UPT, UPT, URZ, URZ, URZ ;  /* 0x000000fffffff290 */ /* 0x000fe4000fffe0ff */
[----:B------:R-:W1:Y:S01]  /*54a0*/  @P0 LDC.64 R4, c[0x0][0x888] ;  /* 0x00022200ff040b82 */ /* 0x000e620000000a00 */
[----:B------:R-:W-:Y:S04]  /*54b0*/  @P0 IMAD R2, R170, UR36, RZ ;  /* 0x00000024aa020c24 */ /* 0x000fe8000f8e02ff */
[----:B-1----:R-:W-:Y:S04]  /*54c0*/  @P0 IMAD.WIDE R4, R2, 0x4, R4 ;  /* 0x0000000402040825 */ /* 0x002fe800078e0204 */
[----:B------:R-:W-:Y:S01]  /*54d0*/  HFMA2 R2, -RZ, RZ, 0, 5.9604644775390625e-08 ;  /* 0x00000001ff027431 */ /* 0x000fe200000001ff */
[----:B-----5:R1:W5:Y:S04]  /*54e0*/  @P0 LDG.E R81, desc[UR44][R4.64] ;  /* 0x0000002c04510981 */ /* 0x020368000c1e1900 */
[----:B------:R-:W-:Y:S01]  /*54f0*/  @!P0 PRMT R175, R2, 0x7610, R175 ;  /* 0x0000761002af8816 */ /* 0x000fe200000000af */
[----:B-1----:R-:W2:Y:S06]  /*5500*/  @!P0 LDC R81, c[0x0][0x880] ;  /* 0x00022000ff518b82 */ /* 0x002eac0000000800 */
.L_x_89:
[----:B------:R-:W-:Y:S05]  /*5510*/  @!P1 BRA `(.L_x_90) ;  /* 0x0000000000209947 */ /* 0x000fea0003800000 */
[----:B------:R-:W-:Y:S04]  /*5520*/  ISETP.NE.U32.AND P0, PT, R164, RZ, PT ;  /* 0x000000ffa400720c */ /* 0x000fe80003f05070 */
[----:B------:R-:W-:Y:S11]  /*5530*/  ISETP.NE.AND.EX P0, PT, R165, RZ, PT, P0 ;  /* 0x000000ffa500720c */ /* 0x000ff60003f05300 */
[----:B------:R-:W-:Y:S02]  /*5540*/  @!UPT UIADD3 URZ, UPT, UPT, URZ, URZ, URZ ;  /* 0x000000fffffff290 */ /* 0x000fe4000fffe0ff */
[----:B------:R-:W1:Y:S01]  /*5550*/  @P0 LDC.64 R4, c[0x0][0x8a8] ;  /* 0x00022a00ff040b82 */ /* 0x000e620000000a00 */
[----:B------:R-:W-:Y:S04]  /*5560*/  @P0 IMAD R2, R166, UR36, RZ ;  /* 0x00000024a6020c24 */ /* 0x000fe8000f8e02ff */
[----:B-1----:R-:W-:Y:S05]  /*5570*/  @P0 IMAD.WIDE R4, R2, 0x4, R4 ;  /* 0x0000000402040825 */ /* 0x002fea00078e0204 */
[----:B-----5:R1:W5:Y:S02]  /*5580*/  @P0 LDG.E R78, desc[UR44][R4.64] ;  /* 0x0000002c044e0981 */ /* 0x020364000c1e1900 */
[----:B-1----:R-:W3:Y:S02]  /*5590*/  @!P0 LDC R78, c[0x0][0x8a0] ;  /* 0x00022800ff4e8b82 */ /* 0x002ee40000000800 */
.L_x_90:
[----:B------:R-:W-:Y:S01]  /*55a0*/  UISETP.NE.AND UP0, UPT, UR48, URZ, UPT ;  /* 0x000000ff3000728c */ /* 0x000fe2000bf05270 */
[----:B------:R-:W-:Y:S08]  /*55b0*/  ISETP.NE.AND P6, PT, R202, RZ, PT ;  /* 0x000000ffca00720c */ /* 0x000ff00003fc5270 */
[----:B------:R-:W-:Y:S05]  /*55c0*/  BRA.U !UP0, `(.L_x_91) ;  /* 0x0000000108407547 */ /* 0x000fea000b800000 */
[----:B------:R-:W-:Y:S02]  /*55d0*/  ISETP.NE.U32.AND P0, PT, R170, RZ, PT ;  /* 0x000000ffaa00720c */ /* 0x000fe40003f05070 */
[----:B------:R-:W-:Y:S02]  /*55e0*/  PLOP3.LUT P1, PT, PT, PT, PT, 0x80, 0x8 ;  /* 0x000000000008781c */ /* 0x000fe40003f2f070 */
[----:B------:R-:W-:Y:S11]  /*55f0*/  ISETP.NE.AND.EX P0, PT, R171, RZ, PT, P0 ;  /* 0x000000ffab00720c */ /* 0x000ff60003f05300 */
[----:B------:R-:W-:Y:S02]  /*5600*/  @!UPT UIADD3 URZ, UPT, UPT, URZ, URZ, URZ ;  /* 0x000000fffffff290 */ /* 0x000fe4000fffe0ff */
[----:B------:R-:W-:Y:S01]  /*5610*/  @P0 LOP3.LUT P2, RZ, R175, 0xff, RZ, 0xc0, !PT ;  /* 0x000000ffafff0812 */ /* 0x000fe2000784c0ff */
[----:B------:R-:W1:Y:S01]  /*5620*/  @P0 LDC.64 R2, c[0x0][0x888] ;  /* 0x00022200ff020b82 */ /* 0x000e620000000a00 */
[C---:B--2--5:R-:W-:Y:S02]  /*5630*/  @!P0 FSETP.EQ.AND P6, PT, R81.reuse, RZ, PT ;  /* 0x000000ff5100820b */ /* 0x064fe40003fc2000 */
[----:B------:R-:W-:Y:S02]  /*5640*/  @P0 PLOP3.LUT P1, PT, P2, PT, PT, 0x80, 0x8 ;  /* 0x000000000008081c */ /* 0x000fe4000172f070 */
[----:B------:R-:W-:Y:S02]  /*5650*/  @P0 FSETP.NEU.AND P2, PT, R81, RZ, PT ;  /* 0x000000ff5100020b */ /* 0x000fe40003f4d000 */
[----:B-1----:R-:W-:Y:S02]  /*5660*/  @P0 ISETP.NE.U32.AND P3, PT, R2, RZ, PT ;  /* 0x000000ff0200020c */ /* 0x002fe40003f65070 */
[----:B------:R-:W-:Y:S02]  /*5670*/  @P0 SEL R2, RZ, 0xffffffff, P2 ;  /* 0xffffffffff020807 */ /* 0x000fe40001000000 */
[----:B------:R-:W-:Y:S05]  /*5680*/  @P0 ISETP.NE.AND.EX P3, PT, R3, RZ, PT, P3 ;  /* 0x000000ff0300020c */ /* 0x000fea0003f65330 */
[----:B------:R-:W-:Y:S04]  /*5690*/  @!P1 SEL R2, RZ, 0xffffffff, P3 ;  /* 0xffffffffff029807 */ /* 0x000fe80001800000 */
[----:B------:R-:W-:Y:S04]  /*56a0*/  @P0 LOP3.LUT R2, R2, 0x1, RZ, 0xc0, !PT ;  /* 0x0000000102020812 */ /* 0x000fe800078ec0ff */
[----:B------:R-:W-:Y:S04]  /*56b0*/  @P0 ISETP.EQ.U32.AND P6, PT, R2, 0x1, PT ;  /* 0x000000010200080c */ /* 0x000fe80003fc2070 */
[----:B------:R-:W-:Y:S09]  /*56c0*/  P2R R202, PR, RZ, 0x40 ;  /* 0x00000040ffca7803 */ /* 0x000ff20000000000 */
.L_x_91:
[----:B------:R-:W-:Y:S01]  /*56d0*/  @!P6 SHF.L.U32 R5, R184, 0x1f, RZ ;  /* 0x0000001fb805e819 */ /* 0x000fe200000006ff */
[----:B------:R-:W-:Y:S01]  /*56e0*/  BSSY B1, `(.L_x_92) ;  /* 0x0000042000017945 */ /* 0x000fe20003800000 */
[C---:B------:R-:W-:Y:S01]  /*56f0*/  LEA R197, R76.reuse, UR47, 0x3 ;  /* 0x0000002f4cc57c11 */ /* 0x040fe2000f8e18ff */
[----:B------:R-:W-:Y:S01]  /*5700*/  IMAD.MOV.U32 R200, RZ, RZ, 0x1 ;  /* 0x00000001ffc87424 */ /* 0x000fe200078e00ff */
[----:B------:R-:W1:Y:S01]  /*5710*/  @!P6 SYNCS.PHASECHK.TRANS64.TRYWAIT P1, [R0+URZ+0x70], R5 ;  /* 0x000070050000e5a7 */ /* 0x000e6200080211ff */
[----:B------:R-:W-:Y:S01]  /*5720*/  SHF.L.U32 R2, R187, 0x1f, RZ ;  /* 0x0000001fbb027819 */ /* 0x000fe200000006ff */
[----:B------:R-:W-:Y:S01]  /*5730*/  IMAD R80, R76, 0x100, R79 ;  /* 0x000001004c507824 */ /* 0x000fe200078e024f */
[----:B------:R-:W-:Y:S02]  /*5740*/  ISETP.NE.U32.AND P2, PT, RZ, UR38, PT ;  /* 0x00000026ff007c0c */ /* 0x000fe4000bf45070 */
[----:B------:R-:W-:Y:S02]  /*5750*/  CS2R R162, SRZ ;  /* 0x0000000000a27805 */ /* 0x000fe4000001ff00 */
[----:B--2--5:R-:W-:Y:S02]  /*5760*/  FSETP.NEU.AND P3, PT, R81, RZ, PT ;  /* 0x000000ff5100720b */ /* 0x024fe40003f6d000 */
[----:B------:R-:W-:Y:S02]  /*5770*/  CS2R R160, SRZ ;  /* 0x0000000000a07805 */ /* 0x000fe4000001ff00 */
[----:B------:R-:W-:Y:S02]  /*5780*/  ISETP.NE.AND.EX P2, PT, RZ, UR39, PT, P2 ;  /* 0x00000027ff007c0c */ /* 0x000fe4000bf45320 */
[----:B------:R-:W-:Y:S02]  /*5790*/  CS2R R158, SRZ ;  /* 0x00000000009e7805 */ /* 0x000fe4000001ff00 */
[----:B------:R-:W-:Y:S02]  /*57a0*/  SEL R3, RZ, 0xffffffff, P3 ;  /* 0xffffffffff037807 */ /* 0x000fe40001800000 */
[----:B------:R-:W-:Y:S02]  /*57b0*/  CS2R R156, SRZ ;  /* 0x00000000009c7805 */ /* 0x000fe4000001ff00 */
[----:B------:R-:W-:Y:S02]  /*57c0*/  SEL R4, RZ, 0xffffffff, P2 ;  /* 0xffffffffff047807 */ /* 0x000fe40001000000 */
[----:B------:R-:W-:Y:S02]  /*57d0*/  CS2R R154, SRZ ;  /* 0x00000000009a7805 */ /* 0x000fe4000001ff00 */
[----:B------:R-:W-:Y:S02]  /*57e0*/  LOP3.LUT P2, RZ, R175, 0xff, RZ, 0xc0, !PT ;  /* 0x000000ffafff7812 */ /* 0x000fe4000784c0ff */
[----:B------:R-:W-:Y:S02]  /*57f0*/  CS2R R152, SRZ ;  /* 0x0000000000987805 */ /* 0x000fe4000001ff00 */
[----:B------:R-:W-:Y:S01]  /*5800*/  CS2R R150, SRZ ;  /* 0x0000000000967805 */ /* 0x000fe2000001ff00 */
[----:B------:R2:W4:Y:S01]  /*5810*/  SYNCS.PHASECHK.TRANS64.TRYWAIT P0, [R197+URZ+0xe0], R2 ;  /* 0x0000e002c50075a7 */ /* 0x00052200080011ff */
[----:B------:R-:W-:Y:S02]  /*5820*/  @P4 SEL R3, R4, R3, !P2 ;  /* 0x0000000304034207 */ /* 0x000fe40005000000 */
[----:B------:R-:W-:Y:S02]  /*5830*/  CS2R R148, SRZ ;  /* 0x0000000000947805 */ /* 0x000fe4000001ff00 */
[----:B------:R-:W-:Y:S04]  /*5840*/  LOP3.LUT R3, R3, 0x1, RZ, 0xc0, !PT ;  /* 0x0000000103037812 */ /* 0x000fe800078ec0ff */
[----:B------:R-:W-:Y:S04]  /*5850*/  ISETP.NE.U32.AND P5, PT, R3, 0x1, PT ;  /* 0x000000010300780c */ /* 0x000fe80003fa5070 */
[----:B------:R-:W-:Y:S02]  /*5860*/  P2R R201, PR, RZ, 0x20 ;  /* 0x00000020ffc97803 */ /* 0x000fe40000000000 */
[----:B-1----:R-:W-:Y:S01]  /*5870*/  @!P6 SEL R200, RZ, 0x1, !P1 ;  /* 0x00000001ffc8e807 */ /* 0x002fe20004800000 */
[----:B--2---:R-:W-:Y:S06]  /*5880*/  @P6 BRA `(.L_x_93) ;  /* 0x00000000009c6947 */ /* 0x004fec0003800000 */
[----:B------:R-:W-:Y:S01]  /*5890*/  @P5 IMAD R6, R185, 0x2000, R190 ;  /* 0x00002000b9065824 */ /* 0x000fe200078e02be */
[----:B------:R-:W-:Y:S01]  /*58a0*/  ISETP.NE.AND P1, PT, R200, RZ, PT ;  /* 0x000000ffc800720c */ /* 0x000fe20003f25270 */
[----:B------:R-:W-:Y:S01]  /*58b0*/  BSSY B0, `(.L_x_94) ;  /* 0x0000010000007945 */ /* 0x000fe20003800000 */
[----:B------:R-:W-:Y:S01]  /*58c0*/  CS2R R150, SRZ ;  /* 0x0000000000967805 */ /* 0x000fe2000001ff00 */
[--C-:B------:R-:W-:Y:S01]  /*58d0*/  @P5 IMAD R7, R191, -0x10, R6.reuse ;  /* 0xfffffff0bf075824 */ /* 0x100fe200078e0206 */
[----:B------:R-:W-:Y:S01]  /*58e0*/  CS2R R148, SRZ ;  /* 0x0000000000947805 */ /* 0x000fe2000001ff00 */
[----:B------:R-:W-:Y:S01]  /*58f0*/  @P5 IMAD R5, R189, -0x10, R6 ;  /* 0xfffffff0bd055824 */ /* 0x000fe200078e0206 */
[----:B------:R-:W-:Y:S01]  /*5900*/  CS2R R158, SRZ ;  /* 0x00000000009e7805 */ /* 0x000fe2000001ff00 */
[----:B------:R-:W-:Y:S01]  /*5910*/  @P5 IMAD R4, R188, 0x10, R7 ;  /* 0x00000010bc045824 */ /* 0x000fe200078e0207 */
[----:B------:R-:W-:Y:S02]  /*5920*/  CS2R R156, SRZ ;  /* 0x00000000009c7805 */ /* 0x000fe4000001ff00 */
[----:B------:R-:W-:Y:S02]  /*5930*/  CS2R R154, SRZ ;  /* 0x00000000009a7805 */ /* 0x000fe4000001ff00 */
[----:B------:R-:W-:Y:S02]  /*5940*/  CS2R R152, SRZ ;  /* 0x0000000000987805 */ /* 0x000fe4000001ff00 */
[----:B------:R-:W-:Y:S02]  /*5950*/  CS2R R162, SRZ ;  /* 0x0000000000a27805 */ /* 0x000fe4000001ff00 */
[----:B------:R-:W-:Y:S01]  /*5960*/  CS2R R160, SRZ ;  /* 0x0000000000a07805 */ /* 0x000fe2000001ff00 */
[----:B------:R-:W-:Y:S06]  /*5970*/  @P1 BRA `(.L_x_95) ;  /* 0x00000000000c1947 */ /* 0x000fec0003800000 */
[----:B------:R-:W-:Y:S04]  /*5980*/  SHF.L.U32 R3, R184, 0x1f, RZ ;  /* 0x0000001fb8037819 */ /* 0x000fe800000006ff */
[----:B------:R-:W1:Y:S02]  /*5990*/  SYNCS.PHASECHK.TRANS64.TRYWAIT P1, [R0+URZ+0x70], R3 ;  /* 0x00007003000075a7 */ /* 0x000e6400080211ff */
[----:B-1----:R-:W-:Y:S05]  /*59a0*/  @!P1 BRA `(.L_x_96) ;  /* 0x00000060007c9947 */ /* 0x002fea0003800000 */
.L_x_95:
[----:B------:R-:W-:Y:S05]  /*59b0*/  BSYNC B0 ;  /* 0x0000000000007941 */ /* 0x000fea0003800000 */
.L_x_94:
[----:B------:R-:W-:Y:S01]  /*59c0*/  ISETP.NE.AND P1, PT, R201, RZ, PT ;  /* 0x000000ffc900720c */ /* 0x000fe20003f25270 */
[----:B-1----:R-:W-:Y:S02]  /*59d0*/  VIADD R3, R0, 0x90 ;  /* 0x0000009000037836 */ /* 0x002fe40000000000 */
[----:B------:R-:W-:Y:S02]  /*59e0*/  IMAD.U32 R0, RZ, RZ, UR37 ;  /* 0x00000025ff007e24 */ /* 0x000fe4000f8e00ff */
[----:B------:R-:W-:Y:S03]  /*59f0*/  VIADD R185, R185, 0x1 ;  /* 0x00000001b9b97836 */ /* 0x000fe60000000000 */
[----:B------:R-:W-:Y:S05]  /*5a00*/  PRMT R0, R0, 0x654, R3 ;  /* 0x0000065400007816 */ /* 0x000fea0000000003 */
[----:B------:R1:W2:Y:S04]  /*5a10*/  @P1 LDS.128 R148, [R6] ;  /* 0x0000000006941984 */ /* 0x0002a80000000c00 */
[----:B------:R1:W1:Y:S04]  /*5a20*/  @P1 LDS.128 R156, [R5+0x20] ;  /* 0x00002000059c1984 */ /* 0x0002680000000c00 */
[----:B------:R1:W1:Y:S04]  /*5a30*/  @P1 LDS.128 R152, [R7+0x10] ;  /* 0x0000100007981984 */ /* 0x0002680000000c00 */
[----:B------:R1:W1:Y:S01]  /*5a40*/  @P1 LDS.128 R160, [R4+0x10] ;  /* 0x0000100004a01984 */ /* 0x0002620000000c00 */
[C---:B------:R-:W-:Y:S01]  /*5a50*/  ISETP.NE.AND P1, PT, R185.reuse, 0x4, PT ;  /* 0x00000004b900780c */ /* 0x040fe20003f25270 */
[----:B------:R-:W-:Y:S01]  /*5a60*/  @!PT LDS RZ, [RZ] ;  /* 0x00000000fffff984 */ /* 0x000fe20000000800 */
[----:B------:R-:W-:Y:S01]  /*5a70*/  @!PT LDS RZ, [RZ] ;  /* 0x00000000fffff984 */ /* 0x000fe20000000800 */
[----:B------:R-:W-:Y:S01]  /*5a80*/  @!PT LDS RZ, [RZ] ;  /* 0x00000000fffff984 */ /* 0x000fe20000000800 */
[----:B------:R-:W-:Y:S01]  /*5a90*/  @!PT LDS RZ, [RZ] ;  /* 0x00000000fffff984 */ /* 0x000fe20000000800 */
[----:B------:R5:W-:Y:S06]  /*5aa0*/  MEMBAR.ALL.CTA ;  /* 0x0000000000007992 */ /* 0x000bec0000008000 */
[----:B-----5:R-:W5:Y:S01]  /*5ab0*/  FENCE.VIEW.ASYNC.S ;  /* 0x00000000000073c6 */ /* 0x020f620000000000 */
[----:B------:R-:W-:Y:S02]  /*5ac0*/  SEL R3, RZ, 0x1, P1 ;  /* 0x00000001ff037807 */ /* 0x000fe40000800000 */
[----:B------:R-:W-:Y:S02]  /*5ad0*/  SEL R185, R185, RZ, P1 ;  /* 0x000000ffb9b97207 */ /* 0x000fe40000800000 */
[----:B------:R-:W-:Y:S01]  /*5ae0*/  LOP3.LUT R184, R184, R3, RZ, 0x3c, !PT ;  /* 0x00000003b8b87212 */ /* 0x000fe200078e3cff */
[----:B-----5:R1:W-:Y:S06]  /*5af0*/  SYNCS.ARRIVE.TRANS64.RED.A1T0 RZ, [R0+URZ], RZ ;  /* 0x000000ff00ff79a7 */ /* 0x0203ec00081004ff */
.L_x_93:
[----:B------:R-:W-:Y:S05]  /*5b00*/  BSYNC B1 ;  /* 0x0000000000017941 */ /* 0x000fea0003800000 */
.L_x_92:
[----:B-1----:R-:W-:Y:S04]  /*5b10*/  SHF.R.U32.HI R0, RZ, 0x15, R80 ;  /* 0x00000015ff007819 */ /* 0x002fe80000011650 */
[----:B------:R-:W-:Y:S01]  /*5b20*/  LOP3.LUT P1, RZ, R0, 0x3, R177, 0x48, !PT ;  /* 0x0000000300ff7812 */ /* 0x000fe200078248b1 */
[----:B------:R-:W-:Y:S01]  /*5b30*/  @!UPT UIADD3 URZ, UPT, UPT, URZ, URZ, URZ ;  /* 0x000000fffffff290 */ /* 0x000fe2000fffe0ff */
[----:B----4-:R-:W-:Y:S11]  /*5b40*/  @P0 BRA `(.L_x_97) ;  /* 0x0000000000080947 */ /* 0x010ff60003800000 */
[----:B------:R-:W1:Y:S02]  /*5b50*/  SYNCS.PHASECHK.TRANS64.TRYWAIT P0, [R197+URZ+0xe0], R2 ;  /* 0x0000e002c50075a7 */ /* 0x000e6400080011ff */
[----:B-1----:R-:W-:Y:S05]  /*5b60*/  @!P0 BRA `(.L_x_98) ;  /* 0x0000006000208947 */ /* 0x002fea0003800000 */
.L_x_97:
[----:B------:R-:W-:Y:S04]  /*5b70*/  BSSY.RECONVERGENT B6, `(.L_x_99) ;  /* 0x0000012000067945 */ /* 0x000fe80003800200 */
[----:B------:R-:W-:Y:S05]  /*5b80*/  @!P1 BRA `(.L_x_100) ;  /* 0x0000000000409947 */ /* 0x000fea0003800000 */
[----:B------:R-:W4:Y:S01]  /*5b90*/  LDCU.64 UR8, c[0x4][0x78] ;  /* 0x01000f00ff0877ac */ /* 0x000f220008000a00 */
[----:B------:R-:W-:Y:S01]  /*5ba0*/  MOV R3, 0x0 ;  /* 0x0000000000037802 */ /* 0x000fe20000000f00 */
[----:B------:R-:W-:Y:S02]  /*5bb0*/  HFMA2 R12, -RZ, RZ, 0, 5.9604644775390625e-08 ;  /* 0x00000001ff0c7431 */ /* 0x000fe400000001ff */
[----:B------:R-:W-:Y:S02]  /*5bc0*/  IMAD.MOV.U32 R8, RZ, RZ, 0x192 ;  /* 0x00000192ff087424 */ /* 0x000fe400078e00ff */
[----:B------:R-:W-:Y:S01]  /*5bd0*/  IMAD.MOV.U32 R13, RZ, RZ, RZ ;  /* 0x000000ffff0d7224 */ /* 0x000fe200078e00ff */
[----:B------:R-:W5:Y:S01]  /*5be0*/  LDCU.64 UR6, c[0x4][0x80] ;  /* 0x01001000ff0677ac */ /* 0x000f620008000a00 */
[----:B-1----:R-:W1:Y:S01]  /*5bf0*/  LDC.64 R2, c[0x4][R3] ;  /* 0x0100000003027b82 */ /* 0x002e620000000a00 */
[----:B------:R-:W2:Y:S01]  /*5c00*/  LDCU.64 UR4, c[0x4][0x18] ;  /* 0x01000300ff0477ac */ /* 0x000ea20008000a00 */
[----:B----4-:R-:W-:Y:S01]  /*5c10*/  MOV R5, UR9 ;  /* 0x0000000900057c02 */ /* 0x010fe20008000f00 */
[----:B------:R-:W-:Y:S01]  /*5c20*/  IMAD.U32 R4, RZ, RZ, UR8 ;  /* 0x00000008ff047e24 */ /* 0x000fe2000f8e00ff */
[----:B-----5:R-:W-:Y:S01]  /*5c30*/  MOV R7, UR7 ;  /* 0x0000000700077c02 */ /* 0x020fe20008000f00 */
[----:B------:R-:W-:Y:S01]  /*5c40*/  IMAD.U32 R6, RZ, RZ, UR6 ;  /* 0x00000006ff067e24 */ /* 0x000fe2000f8e00ff */
[----:B--2---:R-:W-:Y:S01]  /*5c50*/  MOV R11, UR5 ;  /* 0x00000005000b7c02 */ /* 0x004fe20008000f00 */
[----:B------:R-:W-:Y:S02]  /*5c60*/  IMAD.U32 R10, RZ, RZ, UR4 ;  /* 0x00000004ff0a7e24 */ /* 0x000fe4000f8e00ff */
[----:B------:R-:W-:Y:S07]  /*5c70*/  LEPC R20, `(.L_x_100) ;  /* 0x000000001014794e */ /* 0x000fee0000000000 */
[----:B-1-3--:R-:W-:Y:S05]  /*5c80*/  CALL.ABS.NOINC R2 ;  /* 0x0000000002007343 */ /* 0x00afea0003c00000 */
.L_x_100:
[----:B------:R-:W-:Y:S05]  /*5c90*/  BSYNC.RECONVERGENT B6 ;  /* 0x0000000000067941 */ /* 0x000fea0003800200 */
.L_x_99:
[-C--:B--2---:R-:W-:Y:S01]  /*5ca0*/  F2FP.F16.E4M3.UNPACK_B R83, R148.reuse ;  /* 0x00000094ff53723e */ /* 0x084fe200020006ff */
[----:B------:R-:W-:Y:S05]  /*5cb0*/  WARPSYNC.ALL ;  /* 0x0000000000007948 */ /* 0x000fea0003800000 */
[----:B------:R-:W-:Y:S01]  /*5cc0*/  R2UR UR4, R80 ;  /* 0x00000000500472ca */ /* 0x000fe200000e0000 */
[--C-:B------:R-:W-:Y:S01]  /*5cd0*/  HADD2.F32 R82, -RZ, R83.reuse.H0_H0 ;  /* 0x20000053ff527230 */ /* 0x100fe20000004100 */
[----:B------:R-:W-:Y:S01]  /*5ce0*/  F2FP.F16.E4M3.UNPACK_B R85, R148.H1 ;  /* 0x00000094ff55723e */ /* 0x000fe200030006ff */
[----:B------:R-:W-:Y:S01]  /*5cf0*/  HADD2.F32 R83, -RZ, R83.H1_H1 ;  /* 0x30000053ff537230 */ /* 0x000fe20000004100 */
[-C--:B------:R-:W-:Y:S01]  /*5d00*/  F2FP.F16.E4M3.UNPACK_B R87, R149.reuse ;  /* 0x00000095ff57723e */ /* 0x080fe200020006ff */
[----:B------:R-:W-:Y:S01]  /*5d10*/  BSSY.RECONVERGENT B0, `(.L_x_101) ;  /* 0x000011d000007945 */ /* 0x000fe20003800200 */
[----:B------:R-:W-:Y:S01]  /*5d20*/  F2FP.F16.E4M3.UNPACK_B R89, R149.H1 ;  /* 0x00000095ff59723e */ /* 0x000fe200030006ff */
[----:B------:R-:W-:Y:S01]  /*5d30*/  HADD2.F32 R84, -RZ, R85.H0_H0 ;  /* 0x20000055ff547230 */ /* 0x000fe20000004100 */
[-C--:B------:R-:W-:Y:S01]  /*5d40*/  F2FP.F16.E4M3.UNPACK_B R91, R150.reuse ;  /* 0x00000096ff5b723e */ /* 0x080fe200020006ff */
[----:B------:R-:W-:Y:S01]  /*5d50*/  HADD2.F32 R88, -RZ, R87.H1_H1 ;  /* 0x30000057ff587230 */ /* 0x000fe20000004100 */
[----:B------:R-:W-:Y:S01]  /*5d60*/  F2FP.F16.E4M3.UNPACK_B R93, R150.H1 ;  /* 0x00000096ff5d723e */ /* 0x000fe200030006ff */
[----:B------:R-:W-:Y:S01]  /*5d70*/  HADD2.F32 R86, -RZ, R85.H1_H1 ;  /* 0x30000055ff567230 */ /* 0x000fe20000004100 */
[-C--:B------:R-:W-:Y:S01]  /*5d80*/  F2FP.F16.E4M3.UNPACK_B R95, R151.reuse ;  /* 0x00000097ff5f723e */ /* 0x080fe200020006ff */
[----:B------:R-:W3:Y:S01]  /*5d90*/  LDTM.x64 R4, tmem[UR4] ;  /* 0x00000004000479ee */ /* 0x000ee20008340000 */
[----:B------:R-:W-:Y:S01]  /*5da0*/  F2FP.F16.E4M3.UNPACK_B R97, R151.H1 ;  /* 0x00000097ff61723e */ /* 0x000fe200030006ff */
[----:B------:R-:W-:Y:S01]  /*5db0*/  HADD2.F32 R85, -RZ, R87.H0_H0 ;  /* 0x20000057ff557230 */ /* 0x000fe20000004100 */
[-C--:B------:R-:W-:Y:S01]  /*5dc0*/  F2FP.F16.E4M3.UNPACK_B R99, R152.reuse ;  /* 0x00000098ff63723e */ /* 0x080fe200020006ff */
[----:B------:R-:W-:Y:S01]  /*5dd0*/  HADD2.F32 R87, -RZ, R89.H0_H0 ;  /* 0x20000059ff577230 */ /* 0x000fe20000004100 */
[----:B------:R-:W-:Y:S01]  /*5de0*/  F2FP.F16.E4M3.UNPACK_B R101, R152.H1 ;  /* 0x00000098ff65723e */ /* 0x000fe200030006ff */
[----:B------:R-:W-:Y:S01]  /*5df0*/  HADD2.F32 R92, -RZ, R91.H1_H1 ;  /* 0x3000005bff5c7230 */ /* 0x000fe20000004100 */
[----:B------:R-:W-:Y:S01]  /*5e00*/  SHF.L.U32 R203, R180, 0x4, RZ ;  /* 0x00000004b4cb7819 */ /* 0x000fe200000006ff */
[----:B------:R-:W-:Y:S01]  /*5e10*/  HADD2.F32 R96, -RZ, R95.H1_H1 ;  /* 0x3000005fff607230 */ /* 0x000fe20000004100 */
[----:B------:R-:W-:Y:S01]  /*5e20*/  SHF.L.U32 R211, R179, 0x4, RZ ;  /* 0x00000004b3d37819 */ /* 0x000fe200000006ff */
[----:B------:R-:W-:Y:S01]  /*5e30*/  HADD2.F32 R100, -RZ, R99.H1_H1 ;  /* 0x30000063ff647230 */ /* 0x000fe20000004100 */
[----:B------:R-:W-:Y:S01]  /*5e40*/  IADD3 R196, PT, PT, R190, R203, RZ ;  /* 0x000000cbbec47210 */ /* 0x000fe20007ffe0ff */
[----:B------:R-:W-:Y:S01]  /*5e50*/  HADD2.F32 R90, -RZ, R89.H1_H1 ;  /* 0x30000059ff5a7230 */ /* 0x000fe20000004100 */
[----:B------:R-:W-:Y:S01]  /*5e60*/  SHF.L.U32 R209, R188, 0x4, RZ ;  /* 0x00000004bcd17819 */ /* 0x000fe200000006ff */
[----:B------:R-:W-:Y:S01]  /*5e70*/  HADD2.F32 R89, -RZ, R91.H0_H0 ;  /* 0x2000005bff597230 */ /* 0x000fe20000004100 */
[-C--:B------:R-:W-:Y:S01]  /*5e80*/  F2FP.F16.E4M3.UNPACK_B R103, R153.reuse ;  /* 0x00000099ff67723e */ /* 0x080fe200020006ff */
[--C-:B------:R-:W-:Y:S01]  /*5e90*/  HADD2.F32 R91, -RZ, R93.reuse.H0_H0 ;  /* 0x2000005dff5b7230 */ /* 0x100fe20000004100 */
[----:B------:R-:W-:Y:S01]  /*5ea0*/  IADD3 R198, PT, PT, R209, R196, RZ ;  /* 0x000000c4d1c67210 */ /* 0x000fe20007ffe0ff */
[----:B------:R-:W-:Y:S01]  /*5eb0*/  HADD2.F32 R94, -RZ, R93.H1_H1 ;  /* 0x3000005dff5e7230 */ /* 0x000fe20000004100 */
[----:B------:R-:W-:Y:S01]  /*5ec0*/  F2FP.F16.E4M3.UNPACK_B R105, R153.H1 ;  /* 0x00000099ff69723e */ /* 0x000fe200030006ff */
[----:B------:R-:W-:Y:S01]  /*5ed0*/  HADD2.F32 R93, -RZ, R95.H0_H0 ;  /* 0x2000005fff5d7230 */ /* 0x000fe20000004100 */
[-C--:B------:R-:W-:Y:S01]  /*5ee0*/  F2FP.F16.E4M3.UNPACK_B R107, R154.reuse ;  /* 0x0000009aff6b723e */ /* 0x080fe200020006ff */
[----:B------:R-:W-:Y:S01]  /*5ef0*/  HADD2.F32 R104, -RZ, R103.H1_H1 ;  /* 0x30000067ff687230 */ /* 0x000fe20000004100 */
[----:B------:R-:W-:Y:S01]  /*5f00*/  F2FP.F16.E4M3.UNPACK_B R109, R154.H1 ;  /* 0x0000009aff6d723e */ /* 0x000fe200030006ff */
[C---:B---3--:R-:W-:Y:S01]  /*5f10*/  FMUL R0, R78.reuse, R4 ;  /* 0x000000044e007220 */ /* 0x048fe20000400000 */
[C---:B-1----:R-:W-:Y:S01]  /*5f20*/  FMUL R2, R78.reuse, R5 ;  /* 0x000000054e027220 */ /* 0x042fe20000400000 */
[C---:B------:R-:W-:Y:S01]  /*5f30*/  FMUL R4, R78.reuse, R8 ;  /* 0x000000084e047220 */ /* 0x040fe20000400000 */
[C---:B------:R-:W-:Y:S01]  /*5f40*/  FMUL R5, R78.reuse, R9 ;  /* 0x000000094e057220 */ /* 0x040fe20000400000 */
[C---:B------:R-:W-:Y:S01]  /*5f50*/  FFMA R0, R81.reuse, R82, R0 ;  /* 0x0000005251007223 */ /* 0x040fe20000000000 */
[C---:B------:R-:W-:Y:S01]  /*5f60*/  FFMA R2, R81.reuse, R83, R2 ;  /* 0x0000005351027223 */ /* 0x040fe20000000002 */
[C---:B------:R-:W-:Y:S01]  /*5f70*/  FMUL R8, R78.reuse, R12 ;  /* 0x0000000c4e087220 */ /* 0x040fe20000400000 */
[C---:B------:R-:W-:Y:S01]  /*5f80*/  FMUL R9, R78.reuse, R13 ;  /* 0x0000000d4e097220 */ /* 0x040fe20000400000 */
[C---:B------:R-:W-:Y:S01]  /*5f90*/  FMUL R12, R78.reuse, R16 ;  /* 0x000000104e0c7220 */ /* 0x040fe20000400000 */
[C---:B------:R-:W-:Y:S01]  /*5fa0*/  FMUL R13, R78.reuse, R17 ;  /* 0x000000114e0d7220 */ /* 0x040fe20000400000 */
[C---:B------:R-:W-:Y:S01]  /*5fb0*/  FMUL R16, R78.reuse, R20 ;  /* 0x000000144e107220 */ /* 0x040fe20000400000 */
[C---:B------:R-:W-:Y:S01]  /*5fc0*/  FMUL R17, R78.reuse, R21 ;  /* 0x000000154e117220 */ /* 0x040fe20000400000 */
[C---:B------:R-:W-:Y:S01]  /*5fd0*/  FMUL R20, R78.reuse, R24 ;  /* 0x000000184e147220 */ /* 0x040fe20000400000 */
[C---:B------:R-:W-:Y:S01]  /*5fe0*/  FMUL R21, R78.reuse, R25 ;  /* 0x000000194e157220 */ /* 0x040fe20000400000 */
[----:B------:R-:W-:Y:S02]  /*5ff0*/  HADD2.F32 R108, -RZ, R107.H1_H1 ;  /* 0x3000006bff6c7230 */ /* 0x000fe40000004100 */
[C---:B------:R-:W-:Y:S01]  /*6000*/  FMUL R24, R78.reuse, R28 ;  /* 0x0000001c4e187220 */ /* 0x040fe20000400000 */
[C---:B------:R-:W-:Y:S01]  /*6010*/  FMUL R25, R78.reuse, R29 ;  /* 0x0000001d4e197220 */ /* 0x040fe20000400000 */
[C---:B------:R-:W-:Y:S01]  /*6020*/  FMUL R28, R78.reuse, R32 ;  /* 0x000000204e1c7220 */ /* 0x040fe20000400000 */
[C---:B------:R-:W-:Y:S01]  /*6030*/  FMUL R29, R78.reuse, R33 ;  /* 0x000000214e1d7220 */ /* 0x040fe20000400000 */
[C---:B------:R-:W-:Y:S01]  /*6040*/  FMUL R32, R78.reuse, R36 ;  /* 0x000000244e207220 */ /* 0x040fe20000400000 */
[----:B------:R-:W-:Y:S01]  /*6050*/  F2FP.F16.E4M3.UNPACK_B R111, R155 ;  /* 0x0000009bff6f723e */ /* 0x000fe200020006ff */
[C---:B------:R-:W-:Y:S01]  /*6060*/  FMUL R33, R78.reuse, R37 ;  /* 0x000000254e217220 */ /* 0x040fe20000400000 */
[C---:B------:R-:W-:Y:S01]  /*6070*/  FMUL R36, R78.reuse, R40 ;  /* 0x000000284e247220 */ /* 0x040fe20000400000 */
[----:B------:R-:W-:Y:S01]  /*6080*/  F2FP.F16.E4M3.UNPACK_B R113, R155.H1 ;  /* 0x0000009bff71723e */ /* 0x000fe200030006ff */
[C---:B------:R-:W-:Y:S01]  /*6090*/  FMUL R37, R78.reuse, R41 ;  /* 0x000000294e257220 */ /* 0x040fe20000400000 */
[----:B------:R-:W-:Y:S02]  /*60a0*/  HADD2.F32 R112, -RZ, R111.H1_H1 ;  /* 0x3000006fff707230 */ /* 0x000fe40000004100 */
        /* <DEDUP_REMOVED lines=26> */
[C---:B------:R-:W-:Y:S01]  /*6250*/  FFMA R3, R81.reuse, R84, R3 ;  /* 0x0000005451037223 */ /* 0x040fe20000000003 */
[C---:B------:R-:W-:Y:S01]  /*6260*/  FFMA R7, R81.reuse, R86, R7 ;  /* 0x0000005651077223 */ /* 0x040fe20000000007 */
[----:B------:R-:W-:Y:S01]  /*6270*/  F2FP.F16.E4M3.UNPACK_B R131, R160 ;  /* 0x000000a0ff83723e */ /* 0x000fe200020006ff */
[C---:B------:R-:W-:Y:S01]  /*6280*/  FFMA R4, R81.reuse, R85, R4 ;  /* 0x0000005551047223 */ /* 0x040fe20000000004 */
[C---:B------:R-:W-:Y:S01]  /*6290*/  FFMA R5, R81.reuse, R88, R5 ;  /* 0x0000005851057223 */ /* 0x040fe20000000005 */
[----:B------:R-:W-:Y:S01]  /*62a0*/  F2FP.F16.E4M3.UNPACK_B R133, R160.H1 ;  /* 0x000000a0ff85723e */ /* 0x000fe200030006ff */
[----:B------:R-:W-:Y:S01]  /*62b0*/  FFMA R6, R81, R87, R6 ;  /* 0x0000005751067223 */ /* 0x000fe20000000006 */
[----:B------:R-:W-:Y:S01]  /*62c0*/  F2FP.SATFINITE.RELU.E4M3.F32.PACK_AB_MERGE_C R199, R7, R3, RZ ;  /* 0x0000000307c7723e */ /* 0x000fe200048078ff */
[----:B------:R-:W-:Y:S02]  /*62d0*/  HADD2.F32 R128, -RZ, R127.H1_H1 ;  /* 0x3000007fff807230 */ /* 0x000fe40000004100 */
[----:B------:R-:W-:Y:S01]  /*62e0*/  FMUL R11, R78, R11 ;  /* 0x0000000b4e0b7220 */ /* 0x000fe20000400000 */
[----:B------:R-:W-:Y:S01]  /*62f0*/  HADD2.F32 R132, -RZ, R131.H1_H1 ;  /* 0x30000083ff847230 */ /* 0x000fe20000004100 */
[----:B------:R-:W-:Y:S01]  /*6300*/  F2FP.SATFINITE.RELU.E4M3.F32.PACK_AB_MERGE_C R204, R2, R0, R199 ;  /* 0x0000000002cc723e */ /* 0x000fe200048078c7 */
[----:B------:R-:W-:Y:S01]  /*6310*/  FMUL R10, R78, R14 ;  /* 0x0000000e4e0a7220 */ /* 0x000fe20000400000 */
[----:B------:R-:W-:Y:S01]  /*6320*/  IADD3 R199, PT, PT, R190, R211, RZ ;  /* 0x000000d3bec77210 */ /* 0x000fe20007ffe0ff */
[C---:B------:R-:W-:Y:S01]  /*6330*/  FFMA R11, R81.reuse, R90, R11 ;  /* 0x0000005a510b7223 */ /* 0x040fe2000000000b */
[C---:B------:R-:W-:Y:S01]  /*6340*/  FFMA R8, R81.reuse, R89, R8 ;  /* 0x0000005951087223 */ /* 0x040fe20000000008 */
[C---:B------:R-:W-:Y:S01]  /*6350*/  FFMA R9, R81.reuse, R92, R9 ;  /* 0x0000005c51097223 */ /* 0x040fe20000000009 */
[--C-:B------:R-:W-:Y:S02]  /*6360*/  HADD2.F32 R95, -RZ, R97.reuse.H0_H0 ;  /* 0x20000061ff5f7230 */ /* 0x100fe40000004100 */
[----:B------:R-:W-:Y:S01]  /*6370*/  FFMA R10, R81, R91, R10 ;  /* 0x0000005b510a7223 */ /* 0x000fe2000000000a */
[----:B------:R-:W-:Y:S01]  /*6380*/  F2FP.SATFINITE.RELU.E4M3.F32.PACK_AB_MERGE_C R205, R11, R6, RZ ;  /* 0x000000060bcd723e */ /* 0x000fe200048078ff */
[C---:B------:R-:W-:Y:S01]  /*6390*/  FMUL R15, R78.reuse, R15 ;  /* 0x0000000f4e0f7220 */ /* 0x040fe20000400000 */
[----:B------:R-:W-:Y:S02]  /*63a0*/  HADD2.F32 R98, -RZ, R97.H1_H1 ;  /* 0x30000061ff627230 */ /* 0x000fe40000004100 */
[C---:B------:R-:W-:Y:S01]  /*63b0*/  FMUL R14, R78.reuse, R18 ;  /* 0x000000124e0e7220 */ /* 0x040fe20000400000 */
[----:B------:R-:W-:Y:S01]  /*63c0*/  F2FP.SATFINITE.RELU.E4M3.F32.PACK_AB_MERGE_C R205, R5, R4, R205 ;  /* 0x0000000405cd723e */ /* 0x000fe200048078cd */
[----:B------:R-:W-:Y:S02]  /*63d0*/  HADD2.F32 R97, -RZ, R99.H0_H0 ;  /* 0x20000063ff617230 */ /* 0x000fe40000004100 */
[C---:B------:R-:W-:Y:S01]  /*63e0*/  FFMA R15, R81.reuse, R94, R15 ;  /* 0x0000005e510f7223 */ /* 0x040fe2000000000f */
[C---:B------:R-:W-:Y:S01]  /*63f0*/  FFMA R12, R81.reuse, R93, R12 ;  /* 0x0000005d510c7223 */ /* 0x040fe2000000000c */
[----:B------:R-:W-:Y:S01]  /*6400*/  FFMA R13, R81, R96, R13 ;  /* 0x00000060510d7223 */ /* 0x000fe2000000000d */
[----:B------:R-:W-:Y:S01]  /*6410*/  F2FP.F16.E4M3.UNPACK_B R135, R161 ;  /* 0x000000a1ff87723e */ /* 0x000fe200020006ff */
[--C-:B------:R-:W-:Y:S01]  /*6420*/  HADD2.F32 R99, -RZ, R101.reuse.H0_H0 ;  /* 0x20000065ff637230 */ /* 0x100fe20000004100 */
[----:B------:R-:W-:Y:S01]  /*6430*/  F2FP.SATFINITE.RELU.E4M3.F32.PACK_AB_MERGE_C R206, R15, R10, RZ ;  /* 0x0000000a0fce723e */ /* 0x000fe200048078ff */
[----:B------:R-:W-:Y:S01]  /*6440*/  FFMA R14, R81, R95, R14 ;  /* 0x0000005f510e7223 */ /* 0x000fe2000000000e */
[C---:B------:R-:W-:Y:S01]  /*6450*/  FMUL R19, R78.reuse, R19 ;  /* 0x000000134e137220 */ /* 0x040fe20000400000 */
[----:B------:R-:W-:Y:S01]  /*6460*/  HADD2.F32 R102, -RZ, R101.H1_H1 ;  /* 0x30000065ff667230 */ /* 0x000fe20000004100 */
[----:B------:R-:W-:Y:S01]  /*6470*/  F2FP.SATFINITE.RELU.E4M3.F32.PACK_AB_MERGE_C R206, R9, R8, R206 ;  /* 0x0000000809ce723e */ /* 0x000fe200048078ce */
[----:B------:R-:W-:Y:S02]  /*6480*/  HADD2.F32 R101, -RZ, R103.H0_H0 ;  /* 0x20000067ff657230 */ /* 0x000fe40000004100 */
[C---:B------:R-:W-:Y:S01]  /*6490*/  FFMA R19, R81.reuse, R98, R19 ;  /* 0x0000006251137223 */ /* 0x040fe20000000013 */
[C---:B------:R-:W-:Y:S01]  /*64a0*/  FFMA R16, R81.reuse, R97, R16 ;  /* 0x0000006151107223 */ /* 0x040fe20000000010 */
[----:B------:R-:W-:Y:S01]  /*64b0*/  FFMA R17, R81, R100, R17 ;  /* 0x0000006451117223 */ /* 0x000fe20000000011 */
[----:B------:R-:W-:Y:S02]  /*64c0*/  HADD2.F32 R136, -RZ, R135.H1_H1 ;  /* 0x30000087ff887230 */ /* 0x000fe40000004100 */
[C---:B------:R-:W-:Y:S01]  /*64d0*/  FMUL R18, R78.reuse, R22 ;  /* 0x000000164e127220 */ /* 0x040fe20000400000 */
[----:B------:R-:W-:Y:S01]  /*64e0*/  F2FP.F16.E4M3.UNPACK_B R137, R161.H1 ;  /* 0x000000a1ff89723e */ /* 0x000fe200030006ff */
[C---:B------:R-:W-:Y:S01]  /*64f0*/  FMUL R23, R78.reuse, R23 ;  /* 0x000000174e177220 */ /* 0x040fe20000400000 */
[--C-:B------:R-:W-:Y:S01]  /*6500*/  HADD2.F32 R103, -RZ, R105.reuse.H0_H0 ;  /* 0x20000069ff677230 */ /* 0x100fe20000004100 */
[----:B------:R-:W-:Y:S01]  /*6510*/  F2FP.SATFINITE.RELU.E4M3.F32.PACK_AB_MERGE_C R207, R19, R14, RZ ;  /* 0x0000000e13cf723e */ /* 0x000fe200048078ff */
[C---:B------:R-:W-:Y:S01]  /*6520*/  FFMA R18, R81.reuse, R99, R18 ;  /* 0x0000006351127223 */ /* 0x040fe20000000012 */
[C---:B------:R-:W-:Y:S01]  /*6530*/  FFMA R23, R81.reuse, R102, R23 ;  /* 0x0000006651177223 */ /* 0x040fe20000000017 */
[----:B------:R-:W-:Y:S01]  /*6540*/  FFMA R20, R81, R101, R20 ;  /* 0x0000006551147223 */ /* 0x000fe20000000014 */
[----:B------:R-:W-:Y:S01]  /*6550*/  F2FP.F16.E4M3.UNPACK_B R139, R162 ;  /* 0x000000a2ff8b723e */ /* 0x000fe200020006ff */
[----:B------:R-:W-:Y:S01]  /*6560*/  HADD2.F32 R106, -RZ, R105.H1_H1 ;  /* 0x30000069ff6a7230 */ /* 0x000fe20000004100 */
[----:B------:R-:W-:Y:S01]  /*6570*/  F2FP.SATFINITE.RELU.E4M3.F32.PACK_AB_MERGE_C R207, R13, R12, R207 ;  /* 0x0000000c0dcf723e */ /* 0x000fe200048078cf */
[----:B------:R-:W-:Y:S01]  /*6580*/  FFMA R21, R81, R104, R21 ;  /* 0x0000006851157223 */ /* 0x000fe20000000015 */
[----:B------:R-:W-:Y:S01]  /*6590*/  F2FP.SATFINITE.RELU.E4M3.F32.PACK_AB_MERGE_C R212, R23, R18, RZ ;  /* 0x0000001217d4723e */ /* 0x000fe200048078ff */
[----:B------:R-:W-:Y:S02]  /*65a0*/  HADD2.F32 R105, -RZ, R107.H0_H0 ;  /* 0x2000006bff697230 */ /* 0x000fe40000004100 */
[C---:B------:R-:W-:Y:S01]  /*65b0*/  FMUL R22, R78.reuse, R26 ;  /* 0x0000001a4e167220 */ /* 0x040fe20000400000 */
[----:B------:R1:W-:Y:S01]  /*65c0*/  STS.128 [R176+UR47+0x8200], R204 ;  /* 0x008200ccb0007988 */ /* 0x0003e20008000c2f */
[----:B------:R-:W-:Y:S01]  /*65d0*/  F2FP.SATFINITE.RELU.E4M3.F32.PACK_AB_MERGE_C R212, R17, R16, R212 ;  /* 0x0000001011d4723e */ /* 0x000fe200048078d4 */
[----:B------:R-:W-:Y:S02]  /*65e0*/  HADD2.F32 R140, -RZ, R139.H1_H1 ;  /* 0x3000008bff8c7230 */ /* 0x000fe40000004100 */
[C---:B------:R-:W-:Y:S01]  /*65f0*/  FFMA R22, R81.reuse, R103, R22 ;  /* 0x0000006751167223 */ /* 0x040fe20000000016 */
[C---:B------:R-:W-:Y:S01]  /*6600*/  FMUL R27, R78.reuse, R27 ;  /* 0x0000001b4e1b7220 */ /* 0x040fe20000400000 */
[--C-:B------:R-:W-:Y:S02]  /*6610*/  HADD2.F32 R107, -RZ, R109.reuse.H0_H0 ;  /* 0x2000006dff6b7230 */ /* 0x100fe40000004100 */
[C---:B------:R-:W-:Y:S01]  /*6620*/  FMUL R26, R78.reuse, R30 ;  /* 0x0000001e4e1a7220 */ /* 0x040fe20000400000 */
[----:B------:R-:W-:Y:S02]  /*6630*/  HADD2.F32 R110, -RZ, R109.H1_H1 ;  /* 0x3000006dff6e7230 */ /* 0x000fe40000004100 */
[C---:B------:R-:W-:Y:S01]  /*6640*/  FFMA R27, R81.reuse, R106, R27 ;  /* 0x0000006a511b7223 */ /* 0x040fe2000000001b */
[C---:B------:R-:W-:Y:S01]  /*6650*/  FFMA R24, R81.reuse, R105, R24 ;  /* 0x0000006951187223 */ /* 0x040fe20000000018 */
[----:B------:R-:W-:Y:S01]  /*6660*/  FFMA R25, R81, R108, R25 ;  /* 0x0000006c51197223 */ /* 0x000fe20000000019 */
[----:B------:R-:W-:Y:S01]  /*6670*/  F2FP.F16.E4M3.UNPACK_B R141, R162.H1 ;  /* 0x000000a2ff8d723e */ /* 0x000fe200030006ff */
[----:B------:R-:W-:Y:S01]  /*6680*/  HADD2.F32 R109, -RZ, R111.H0_H0 ;  /* 0x2000006fff6d7230 */ /* 0x000fe20000004100 */
[----:B------:R-:W-:Y:S01]  /*6690*/  F2FP.SATFINITE.RELU.E4M3.F32.PACK_AB_MERGE_C R213, R27, R22, RZ ;  /* 0x000000161bd5723e */ /* 0x000fe200048078ff */
[----:B------:R-:W-:Y:S01]  /*66a0*/  FFMA R26, R81, R107, R26 ;  /* 0x0000006b511a7223 */ /* 0x000fe2000000001a */
[C---:B------:R-:W-:Y:S01]  /*66b0*/  FMUL R31, R78.reuse, R31 ;  /* 0x0000001f4e1f7220 */ /* 0x040fe20000400000 */
[--C-:B------:R-:W-:Y:S01]  /*66c0*/  HADD2.F32 R111, -RZ, R113.reuse.H0_H0 ;  /* 0x20000071ff6f7230 */ /* 0x100fe20000004100 */
[----:B------:R-:W-:Y:S01]  /*66d0*/  F2FP.SATFINITE.RELU.E4M3.F32.PACK_AB_MERGE_C R213, R21, R20, R213 ;  /* 0x0000001415d5723e */ /* 0x000fe200048078d5 */
[----:B------:R-:W-:Y:S02]  /*66e0*/  HADD2.F32 R114, -RZ, R113.H1_H1 ;  /* 0x30000071ff727230 */ /* 0x000fe40000004100 */
[C---:B------:R-:W-:Y:S01]  /*66f0*/  FFMA R31, R81.reuse, R110, R31 ;  /* 0x0000006e511f7223 */ /* 0x040fe2000000001f */
[C---:B------:R-:W-:Y:S01]  /*6700*/  FFMA R28, R81.reuse, R109, R28 ;  /* 0x0000006d511c7223 */ /* 0x040fe2000000001c */
[----:B------:R-:W-:Y:S01]  /*6710*/  FFMA R29, R81, R112, R29 ;  /* 0x00000070511d7223 */ /* 0x000fe2000000001d */
[----:B------:R-:W-:Y:S02]  /*6720*/  HADD2.F32 R113, -RZ, R115.H0_H0 ;  /* 0x20000073ff717230 */ /* 0x000fe40000004100 */
[C---:B------:R-:W-:Y:S01]  /*6730*/  FMUL R30, R78.reuse, R34 ;  /* 0x000000224e1e7220 */ /* 0x040fe20000400000 */
[----:B------:R-:W-:Y:S01]  /*6740*/  F2FP.F16.E4M3.UNPACK_B R143, R163 ;  /* 0x000000a3ff8f723e */ /* 0x000fe200020006ff */
[C---:B------:R-:W-:Y:S01]  /*6750*/  FMUL R35, R78.reuse, R35 ;  /* 0x000000234e237220 */ /* 0x040fe20000400000 */
[----:B------:R-:W-:Y:S01]  /*6760*/  HADD2.F32 R115, -RZ, R117.H0_H0 ;  /* 0x20000075ff737230 */ /* 0x000fe20000004100 */
[----:B------:R-:W-:Y:S01]  /*6770*/  F2FP.SATFINITE.RELU.E4M3.F32.PACK_AB_MERGE_C R214, R31, R26, RZ ;  /* 0x0000001a1fd6723e */ /* 0x000fe200048078ff */
[C---:B------:R-:W-:Y:S01]  /*6780*/  FFMA R30, R81.reuse, R111, R30 ;  /* 0x0000006f511e7223 */ /* 0x040fe2000000001e */
[C---:B------:R-:W-:Y:S01]  /*6790*/  FFMA R35, R81.reuse, R114, R35 ;  /* 0x0000007251237223 */ /* 0x040fe20000000023 */
[C---:B------:R-:W-:Y:S01]  /*67a0*/  FFMA R32, R81.reuse, R113, R32 ;  /* 0x0000007151207223 */ /* 0x040fe20000000020 */
[----:B------:R-:W-:Y:S01]  /*67b0*/  F2FP.F16.E4M3.UNPACK_B R145, R163.H1 ;  /* 0x000000a3ff91723e */ /* 0x000fe200030006ff */
[----:B------:R-:W-:Y:S01]  /*67c0*/  FFMA R33, R81, R116, R33 ;  /* 0x0000007451217223 */ /* 0x000fe20000000021 */
[----:B------:R-:W-:Y:S01]  /*67d0*/  F2FP.SATFINITE.RELU.E4M3.F32.PACK_AB_MERGE_C R214, R25, R24, R214 ;  /* 0x0000001819d6723e */ /* 0x000fe200048078d6 */
[----:B------:R-:W-:Y:S01]  /*67e0*/  HADD2.F32 R144, -RZ, R143.H1_H1 ;  /* 0x3000008fff907230 */ /* 0x000fe20000004100 */
[----:B------:R-:W-:Y:S01]  /*67f0*/  F2FP.SATFINITE.RELU.E4M3.F32.PACK_AB_MERGE_C R215, R35, R30, RZ ;  /* 0x0000001e23d7723e */ /* 0x000fe200048078ff */
[----:B------:R-:W-:Y:S02]  /*6800*/  HADD2.F32 R118, -RZ, R117.H1_H1 ;  /* 0x30000075ff767230 */ /* 0x000fe40000004100 */
[C---:B------:R-:W-:Y:S01]  /*6810*/  FMUL R34, R78.reuse, R38 ;  /* 0x000000264e227220 */ /* 0x040fe20000400000 */
[----:B------:R-:W-:Y:S01]  /*6820*/  HADD2.F32 R117, -RZ, R119.H0_H0 ;  /* 0x20000077ff757230 */ /* 0x000fe20000004100 */
[----:B------:R-:W-:Y:S01]  /*6830*/  F2FP.SATFINITE.RELU.E4M3.F32.PACK_AB_MERGE_C R215, R29, R28, R215 ;  /* 0x0000001c1dd7723e */ /* 0x000fe200048078d7 */
[C---:B------:R-:W-:Y:S01]  /*6840*/  FMUL R39, R78.reuse, R39 ;  /* 0x000000274e277220 */ /* 0x040fe20000400000 */
[--C-:B------:R-:W-:Y:S02]  /*6850*/  HADD2.F32 R119, -RZ, R121.reuse.H0_H0 ;  /* 0x20000079ff777230 */ /* 0x100fe40000004100 */
[C---:B------:R-:W-:Y:S01]  /*6860*/  FFMA R34, R81.reuse, R115, R34 ;  /* 0x0000007351227223 */ /* 0x040fe20000000022 */
[----:B------:R-:W-:Y:S01]  /*6870*/  HADD2.F32 R122, -RZ, R121.H1_H1 ;  /* 0x30000079ff7a7230 */ /* 0x000fe20000004100 */
[----:B------:R1:W-:Y:S01]  /*6880*/  STS.128 [R196+0x8010], R212 ;  /* 0x008010d4c4007388 */ /* 0x0003e20000000c00 */
[----:B------:R-:W-:Y:S02]  /*6890*/  HADD2.F32 R121, -RZ, R123.H0_H0 ;  /* 0x2000007bff797230 */ /* 0x000fe40000004100 */
[C---:B------:R-:W-:Y:S01]  /*68a0*/  FFMA R39, R81.reuse, R118, R39 ;  /* 0x0000007651277223 */ /* 0x040fe20000000027 */
[C---:B------:R-:W-:Y:S01]  /*68b0*/  FFMA R36, R81.reuse, R117, R36 ;  /* 0x0000007551247223 */ /* 0x040fe20000000024 */
[----:B------:R-:W-:Y:S01]  /*68c0*/  FFMA R37, R81, R120, R37 ;  /* 0x0000007851257223 */ /* 0x000fe20000000025 */
[C---:B------:R-:W-:Y:S01]  /*68d0*/  FMUL R38, R78.reuse, R42 ;  /* 0x0000002a4e267220 */ /* 0x040fe20000400000 */
[----:B------:R-:W-:Y:S01]  /*68e0*/  ISETP.NE.AND P0, PT, R193, RZ, PT ;  /* 0x000000ffc100720c */ /* 0x000fe20003f05270 */
[C---:B------:R-:W-:Y:S01]  /*68f0*/  FMUL R43, R78.reuse, R43 ;  /* 0x0000002b4e2b7220 */ /* 0x040fe20000400000 */
[--C-:B------:R-:W-:Y:S01]  /*6900*/  HADD2.F32 R123, -RZ, R125.reuse.H0_H0 ;  /* 0x2000007dff7b7230 */ /* 0x100fe20000004100 */
[----:B------:R-:W-:Y:S01]  /*6910*/  F2FP.SATFINITE.RELU.E4M3.F32.PACK_AB_MERGE_C R216, R39, R34, RZ ;  /* 0x0000002227d8723e */ /* 0x000fe200048078ff */
[C---:B------:R-:W-:Y:S01]  /*6920*/  FFMA R38, R81.reuse, R119, R38 ;  /* 0x0000007751267223 */ /* 0x040fe20000000026 */
[C---:B------:R-:W-:Y:S01]  /*6930*/  FFMA R43, R81.reuse, R122, R43 ;  /* 0x0000007a512b7223 */ /* 0x040fe2000000002b */
[----:B------:R-:W-:Y:S01]  /*6940*/  FFMA R40, R81, R121, R40 ;  /* 0x0000007951287223 */ /* 0x000fe20000000028 */
[----:B------:R-:W-:Y:S01]  /*6950*/  F2FP.SATFINITE.RELU.E4M3.F32.PACK_AB_MERGE_C R216, R33, R32, R216 ;  /* 0x0000002021d8723e */ /* 0x000fe200048078d8 */
[----:B------:R-:W-:Y:S01]  /*6960*/  FFMA R41, R81, R124, R41 ;  /* 0x0000007c51297223 */ /* 0x000fe20000000029 */
[----:B------:R-:W-:Y:S01]  /*6970*/  HADD2.F32 R126, -RZ, R125.H1_H1 ;  /* 0x3000007dff7e7230 */ /* 0x000fe20000004100 */
[----:B------:R-:W-:Y:S01]  /*6980*/  F2FP.SATFINITE.RELU.E4M3.F32.PACK_AB_MERGE_C R217, R43, R38, RZ ;  /* 0x000000262bd9723e */ /* 0x000fe200048078ff */
[----:B------:R-:W-:Y:S02]  /*6990*/  HADD2.F32 R125, -RZ, R127.H0_H0 ;  /* 0x2000007fff7d7230 */ /* 0x000fe40000004100 */
[C---:B------:R-:W-:Y:S01]  /*69a0*/  FMUL R42, R78.reuse, R46 ;  /* 0x0000002e4e2a7220 */ /* 0x040fe20000400000 */
[----:B------:R-:W-:Y:S01]  /*69b0*/  FMUL R47, R78, R47 ;  /* 0x0000002f4e2f7220 */ /* 0x000fe20000400000 */
[--C-:B------:R-:W-:Y:S01]  /*69c0*/  HADD2.F32 R127, -RZ, R129.reuse.H0_H0 ;  /* 0x20000081ff7f7230 */ /* 0x100fe20000004100 */
[----:B------:R-:W-:Y:S01]  /*69d0*/  F2FP.SATFINITE.RELU.E4M3.F32.PACK_AB_MERGE_C R217, R37, R36, R217 ;  /* 0x0000002425d9723e */ /* 0x000fe200048078d9 */
[C---:B------:R-:W-:Y:S01]  /*69e0*/  FFMA R42, R81.reuse, R123, R42 ;  /* 0x0000007b512a7223 */ /* 0x040fe2000000002a */
[C---:B------:R-:W-:Y:S01]  /*69f0*/  FFMA R47, R81.reuse, R126, R47 ;  /* 0x0000007e512f7223 */ /* 0x040fe2000000002f */
[C---:B------:R-:W-:Y:S01]  /*6a00*/  FFMA R44, R81.reuse, R125, R44 ;  /* 0x0000007d512c7223 */ /* 0x040fe2000000002c */
[----:B------:R-:W-:Y:S01]  /*6a10*/  ISETP.NE.AND P6, PT, R202, RZ, PT ;  /* 0x000000ffca00720c */ /* 0x000fe20003fc5270 */
[----:B------:R-:W-:Y:S01]  /*6a20*/  FFMA R45, R81, R128, R45 ;  /* 0x00000080512d7223 */ /* 0x000fe2000000002d */
[----:B------:R-:W-:Y:S01]  /*6a30*/  HADD2.F32 R130, -RZ, R129.H1_H1 ;  /* 0x30000081ff827230 */ /* 0x000fe20000004100 */
[----:B------:R-:W-:Y:S01]  /*6a40*/  F2FP.SATFINITE.RELU.E4M3.F32.PACK_AB_MERGE_C R218, R47, R42, RZ ;  /* 0x0000002a2fda723e */ /* 0x000fe200048078ff */
[----:B------:R-:W-:Y:S02]  /*6a50*/  HADD2.F32 R129, -RZ, R131.H0_H0 ;  /* 0x20000083ff817230 */ /* 0x000fe40000004100 */
[C---:B------:R-:W-:Y:S01]  /*6a60*/  FMUL R46, R78.reuse, R50 ;  /* 0x000000324e2e7220 */ /* 0x040fe20000400000 */
[C---:B------:R-:W-:Y:S01]  /*6a70*/  FMUL R51, R78.reuse, R51 ;  /* 0x000000334e337220 */ /* 0x040fe20000400000 */
[--C-:B------:R-:W-:Y:S02]  /*6a80*/  HADD2.F32 R131, -RZ, R133.reuse.H0_H0 ;  /* 0x20000085ff837230 */ /* 0x100fe40000004100 */
[C---:B------:R-:W-:Y:S01]  /*6a90*/  FMUL R50, R78.reuse, R54 ;  /* 0x000000364e327220 */ /* 0x040fe20000400000 */
[C---:B------:R-:W-:Y:S01]  /*6aa0*/  FFMA R46, R81.reuse, R127, R46 ;  /* 0x0000007f512e7223 */ /* 0x040fe2000000002e */
[----:B------:R-:W-:Y:S02]  /*6ab0*/  HADD2.F32 R134, -RZ, R133.H1_H1 ;  /* 0x30000085ff867230 */ /* 0x000fe40000004100 */
[C---:B------:R-:W-:Y:S01]  /*6ac0*/  FFMA R51, R81.reuse, R130, R51 ;  /* 0x0000008251337223 */ /* 0x040fe20000000033 */
[----:B------:R-:W-:Y:S02]  /*6ad0*/  HADD2.F32 R133, -RZ, R135.H0_H0 ;  /* 0x20000087ff857230 */ /* 0x000fe40000004100 */
[C---:B------:R-:W-:Y:S01]  /*6ae0*/  FMUL R55, R78.reuse, R55 ;  /* 0x000000374e377220 */ /* 0x040fe20000400000 */
[C---:B------:R-:W-:Y:S01]  /*6af0*/  FFMA R48, R81.reuse, R129, R48 ;  /* 0x0000008151307223 */ /* 0x040fe20000000030 */
[C---:B------:R-:W-:Y:S01]  /*6b00*/  FFMA R49, R81.reuse, R132, R49 ;  /* 0x0000008451317223 */ /* 0x040fe20000000031 */
[--C-:B------:R-:W-:Y:S02]  /*6b10*/  HADD2.F32 R135, -RZ, R137.reuse.H0_H0 ;  /* 0x20000089ff877230 */ /* 0x100fe40000004100 */
[C---:B------:R-:W-:Y:S01]  /*6b20*/  FFMA R50, R81.reuse, R131, R50 ;  /* 0x0000008351327223 */ /* 0x040fe20000000032 */
[----:B------:R-:W-:Y:S02]  /*6b30*/  HADD2.F32 R138, -RZ, R137.H1_H1 ;  /* 0x30000089ff8a7230 */ /* 0x000fe40000004100 */
[C---:B------:R-:W-:Y:S01]  /*6b40*/  FMUL R54, R78.reuse, R58 ;  /* 0x0000003a4e367220 */ /* 0x040fe20000400000 */
[----:B------:R-:W-:Y:S02]  /*6b50*/  HADD2.F32 R137, -RZ, R139.H0_H0 ;  /* 0x2000008bff897230 */ /* 0x000fe40000004100 */
[C---:B------:R-:W-:Y:S01]  /*6b60*/  FFMA R55, R81.reuse, R134, R55 ;  /* 0x0000008651377223 */ /* 0x040fe20000000037 */
        /* <DEDUP_REMOVED lines=16> */
[----:B------:R-:W-:Y:S01]  /*6c70*/  FFMA R63, R81, R142, R63 ;  /* 0x0000008e513f7223 */ /* 0x000fe2000000003f */
[----:B------:R-:W-:Y:S01]  /*6c80*/  FMUL R67, R78, R67 ;  /* 0x000000434e437220 */ /* 0x000fe20000400000 */
[----:B------:R-:W-:Y:S01]  /*6c90*/  F2FP.SATFINITE.RELU.E4M3.F32.PACK_AB_MERGE_C R219, R51, R46, RZ ;  /* 0x0000002e33db723e */ /* 0x000fe200048078ff */
[C---:B------:R-:W-:Y:S01]  /*6ca0*/  FFMA R60, R81.reuse, R141, R60 ;  /* 0x0000008d513c7223 */ /* 0x040fe2000000003c */
[C---:B------:R-:W-:Y:S01]  /*6cb0*/  FFMA R61, R81.reuse, R144, R61 ;  /* 0x00000090513d7223 */ /* 0x040fe2000000003d */
[C---:B------:R-:W-:Y:S01]  /*6cc0*/  FFMA R62, R81.reuse, R143, R62 ;  /* 0x0000008f513e7223 */ /* 0x040fe2000000003e */
[----:B------:R-:W-:Y:S01]  /*6cd0*/  FFMA R67, R81, R146, R67 ;  /* 0x0000009251437223 */ /* 0x000fe20000000043 */
[----:B------:R-:W-:Y:S02]  /*6ce0*/  F2FP.SATFINITE.RELU.E4M3.F32.PACK_AB_MERGE_C R218, R41, R40, R218 ;  /* 0x0000002829da723e */ /* 0x000fe400048078da */
[----:B------:R-:W-:Y:S02]  /*6cf0*/  F2FP.SATFINITE.RELU.E4M3.F32.PACK_AB_MERGE_C R219, R45, R44, R219 ;  /* 0x0000002c2ddb723e */ /* 0x000fe400048078db */
[----:B------:R-:W-:Y:S02]  /*6d00*/  F2FP.SATFINITE.RELU.E4M3.F32.PACK_AB_MERGE_C R220, R55, R50, RZ ;  /* 0x0000003237dc723e */ /* 0x000fe400048078ff */
[----:B------:R-:W-:Y:S01]  /*6d10*/  F2FP.SATFINITE.RELU.E4M3.F32.PACK_AB_MERGE_C R221, R59, R54, RZ ;  /* 0x000000363bdd723e */ /* 0x000fe200048078ff */
[----:B------:R1:W-:Y:S01]  /*6d20*/  STS.128 [R199+0x8020], R216 ;  /* 0x008020d8c7007388 */ /* 0x0003e20000000c00 */
[----:B------:R-:W-:Y:S02]  /*6d30*/  F2FP.SATFINITE.RELU.E4M3.F32.PACK_AB_MERGE_C R222, R63, R58, RZ ;  /* 0x0000003a3fde723e */ /* 0x000fe400048078ff */
[----:B------:R-:W-:Y:S02]  /*6d40*/  F2FP.SATFINITE.RELU.E4M3.F32.PACK_AB_MERGE_C R223, R67, R62, RZ ;  /* 0x0000003e43df723e */ /* 0x000fe400048078ff */
[----:B------:R-:W-:Y:S02]  /*6d50*/  F2FP.SATFINITE.RELU.E4M3.F32.PACK_AB_MERGE_C R220, R49, R48, R220 ;  /* 0x0000003031dc723e */ /* 0x000fe400048078dc */
[----:B------:R-:W-:Y:S02]  /*6d60*/  F2FP.SATFINITE.RELU.E4M3.F32.PACK_AB_MERGE_C R221, R53, R52, R221 ;  /* 0x0000003435dd723e */ /* 0x000fe400048078dd */
[----:B------:R-:W-:Y:S02]  /*6d70*/  F2FP.SATFINITE.RELU.E4M3.F32.PACK_AB_MERGE_C R222, R57, R56, R222 ;  /* 0x0000003839de723e */ /* 0x000fe400048078de */
[----:B------:R-:W-:Y:S02]  /*6d80*/  F2FP.SATFINITE.RELU.E4M3.F32.PACK_AB_MERGE_C R223, R61, R60, R223 ;  /* 0x0000003c3ddf723e */ /* 0x000fe400048078df */
[----:B------:R-:W-:Y:S02]  /*6d90*/  LEA R208, R185, UR47, 0x3 ;  /* 0x0000002fb9d07c11 */ /* 0x000fe4000f8e18ff */
[----:B------:R-:W-:Y:S01]  /*6da0*/  @!P6 SHF.L.U32 R225, R184, 0x1f, RZ ;  /* 0x0000001fb8e1e819 */ /* 0x000fe200000006ff */
[----:B------:R1:W-:Y:S01]  /*6db0*/  STS.128 [R198+0x8010], R220 ;  /* 0x008010dcc6007388 */ /* 0x0003e20000000c00 */
[----:B------:R-:W-:Y:S01]  /*6dc0*/  @!PT LDS RZ, [RZ] ;  /* 0x00000000fffff984 */ /* 0x000fe20000000800 */
[----:B------:R-:W-:Y:S01]  /*6dd0*/  @!PT LDS RZ, [RZ] ;  /* 0x00000000fffff984 */ /* 0x000fe20000000800 */
[----:B------:R-:W-:Y:S01]  /*6de0*/  @!PT LDS RZ, [RZ] ;  /* 0x00000000fffff984 */ /* 0x000fe20000000800 */
[----:B------:R-:W-:Y:S01]  /*6df0*/  @!PT LDS RZ, [RZ] ;  /* 0x00000000fffff984 */ /* 0x000fe20000000800 */
[----:B------:R2:W-:Y:S07]  /*6e00*/  MEMBAR.ALL.CTA ;  /* 0x0000000000007992 */ /* 0x0005ee0000008000 */
[----:B--2---:R-:W2:Y:S02]  /*6e10*/  FENCE.VIEW.ASYNC.S ;  /* 0x00000000000073c6 */ /* 0x004ea40000000000 */
[----:B--2---:R-:W-:Y:S06]  /*6e20*/  BAR.SYNC.DEFER_BLOCKING 0x1, 0x80 ;  /* 0x0042000000007b1d */ /* 0x004fec0000010000 */
[----:B------:R-:W-:Y:S05]  /*6e30*/  @P0 BRA `(.L_x_102) ;  /* 0x0000000000280947 */ /* 0x000fea0003800000 */
[----:B------:R-:W-:Y:S02]  /*6e40*/  UIADD3 UR4, UPT, UPT, UR47, 0x8200, URZ ;  /* 0x000082002f047890 */ /* 0x000fe4000fffe0ff */
[----:B------:R-:W-:Y:S01]  /*6e50*/  UIADD3 UR6, UP0, UPT, UR50, 0x680, URZ ;  /* 0x0000068032067890 */ /* 0x000fe2000ff1e0ff */
[----:B------:R-:W-:Y:S03]  /*6e60*/  UMOV UR43, UR36 ;  /* 0x00000024002b7c82 */ /* 0x000fe60008000000 */
[----:B------:R-:W-:Y:S01]  /*6e70*/  MOV R192, UR4 ;  /* 0x0000000400c07c02 */ /* 0x000fe20008000f00 */
[----:B------:R-:W-:Y:S03]  /*6e80*/  UIADD3.X UR7, UPT, UPT, URZ, UR51, URZ, UP0, !UPT ;  /* 0x00000033ff077290 */ /* 0x000fe600087fe4ff */
[----:B------:R-:W-:Y:S11]  /*6e90*/  R2UR UR40, R192 ;  /* 0x00000000c02872ca */ /* 0x000ff600000e0000 */
[----:B------:R-:W-:Y:S02]  /*6ea0*/  @!UPT UIADD3 URZ, UPT, UPT, URZ, URZ, URZ ;  /* 0x000000fffffff290 */ /* 0x000fe4000fffe0ff */
[----:B------:R2:W-:Y:S01]  /*6eb0*/  UTMASTG.3D [UR40], [UR6] ;  /* 0x00000028060073b5 */ /* 0x0005e20008010000 */
[----:B------:R0:W-:Y:S01]  /*6ec0*/  UTMACMDFLUSH ;  /* 0x00000000000079b7 */ /* 0x0001e20000000000 */
[----:B--2---:R-:W-:Y:S04]  /*6ed0*/  DEPBAR.LE SB0, 0x1 ;  /* 0x000080400000791a */ /* 0x004fe80000000000 */
.L_x_102:
[----:B------:R-:W-:Y:S05]  /*6ee0*/  BSYNC.RECONVERGENT B0 ;  /* 0x0000000000007941 */ /* 0x000fea0003800200 */
.L_x_101:
[----:B------:R-:W-:Y:S06]  /*6ef0*/  BAR.SYNC.DEFER_BLOCKING 0x1, 0x80 ;  /* 0x0042000000007b1d */ /* 0x000fec0000010000 */
[----:B------:R-:W2:Y:S01]  /*6f00*/  @!P6 SYNCS.PHASECHK.TRANS64.TRYWAIT P0, [R208+URZ+0x70], R225 ;  /* 0x000070e1d000e5a7 */ /* 0x000ea200080011ff */
[----:B------:R-:W-:Y:S01]  /*6f10*/  BSSY B1, `(.L_x_103) ;  /* 0x0000023000017945 */ /* 0x000fe20003800000 */
[----:B--2---:R-:W-:Y:S03]  /*6f20*/  @!P6 SEL R200, RZ, 0x1, !P0 ;  /* 0x00000001ffc8e807 */ /* 0x004fe60004000000 */
[----:B------:R-:W-:Y:S05]  /*6f30*/  @P6 BRA `(.L_x_104) ;  /* 0x0000000000806947 */ /* 0x000fea0003800000 */
[----:B------:R-:W-:Y:S01]  /*6f40*/  ISETP.NE.AND P1, PT, R201, RZ, PT ;  /* 0x000000ffc900720c */ /* 0x000fe20003f25270 */
[----:B------:R-:W-:Y:S01]  /*6f50*/  BSSY B0, `(.L_x_105) ;  /* 0x000000a000007945 */ /* 0x000fe20003800000 */
[----:B------:R-:W-:Y:S11]  /*6f60*/  ISETP.NE.AND P0, PT, R200, RZ, PT ;  /* 0x000000ffc800720c */ /* 0x000ff60003f05270 */
[----:B------:R-:W-:Y:S04]  /*6f70*/  @P1 IMAD R0, R185, 0x2000, R190 ;  /* 0x00002000b9001824 */ /* 0x000fe800078e02be */
[C---:B------:R-:W-:Y:S01]  /*6f80*/  @P1 IMAD.IADD R6, R0.reuse, 0x1, R203 ;  /* 0x0000000100061824 */ /* 0x040fe200078e02cb */
[----:B------:R-:W-:Y:S03]  /*6f90*/  @P1 IADD3 R4, PT, PT, R0, R211, RZ ;  /* 0x000000d300041210 */ /* 0x000fe60007ffe0ff */
[----:B------:R-:W-:Y:S01]  /*6fa0*/  @P1 IMAD.IADD R2, R209, 0x1, R6 ;  /* 0x00000001d1021824 */ /* 0x000fe200078e0206 */
[----:B------:R-:W-:Y:S06]  /*6fb0*/  @P0 BRA `(.L_x_106) ;  /* 0x00000000000c0947 */ /* 0x000fec0003800000 */
[----:B------:R-:W-:Y:S04]  /*6fc0*/  SHF.L.U32 R3, R184, 0x1f, RZ ;  /* 0x0000001fb8037819 */ /* 0x000fe800000006ff */
[----:B------:R-:W2:Y:S02]  /*6fd0*/  SYNCS.PHASECHK.TRANS64.TRYWAIT P0, [R208+URZ+0x70], R3 ;  /* 0x00007003d00075a7 */ /* 0x000ea400080011ff */
[----:B--2---:R-:W-:Y:S05]  /*6fe0*/  @!P0 BRA `(.L_x_107) ;  /* 0x0000004c00148947 */ /* 0x004fea0003800000 */
.L_x_106:
[----:B------:R-:W-:Y:S05]  /*6ff0*/  BSYNC B0 ;  /* 0x0000000000007941 */ /* 0x000fea0003800000 */
.L_x_105:
[----:B------:R-:W-:Y:S01]  /*7000*/  ISETP.NE.AND P0, PT, R201, RZ, PT ;  /* 0x000000ffc900720c */ /* 0x000fe20003f05270 */
[----:B--2---:R-:W-:Y:S02]  /*7010*/  VIADD R208, R208, 0x90 ;  /* 0x00000090d0d07836 */ /* 0x004fe40000000000 */
[----:B------:R-:W-:Y:S02]  /*7020*/  IMAD.U32 R3, RZ, RZ, UR37 ;  /* 0x00000025ff037e24 */ /* 0x000fe4000f8e00ff */
[----:B------:R-:W-:Y:S03]  /*7030*/  VIADD R185, R185, 0x1 ;  /* 0x00000001b9b97836 */ /* 0x000fe60000000000 */
[----:B------:R-:W-:Y:S05]  /*7040*/  PRMT R3, R3, 0x654, R208 ;  /* 0x0000065403037816 */ /* 0x000fea00000000d0 */
[----:B------:R2:W3:Y:S04]  /*7050*/  @P0 LDS.128 R148, [R0] ;  /* 0x0000000000940984 */ /* 0x0004e80000000c00 */
[----:B------:R2:W4:Y:S04]  /*7060*/  @P0 LDS.128 R156, [R4+0x20] ;  /* 0x00002000049c0984 */ /* 0x0005280000000c00 */
        /* <DEDUP_REMOVED lines=9> */
[----:B------:R-:W-:Y:S01]  /*7100*/  SEL R185, R185, RZ, P0 ;  /* 0x000000ffb9b97207 */ /* 0x000fe20000000000 */
[----:B-----5:R5:W-:Y:S02]  /*7110*/  SYNCS.ARRIVE.TRANS64.RED.A1T0 RZ, [R3+URZ], RZ ;  /* 0x000000ff03ff79a7 */ /* 0x020be400081004ff */
[----:B-----5:R-:W-:Y:S04]  /*7120*/  SEL R3, RZ, 0x1, P0 ;  /* 0x00000001ff037807 */ /* 0x020fe80000000000 */
[----:B--234-:R-:W-:Y:S02]  /*7130*/  LOP3.LUT R184, R184, R3, RZ, 0x3c, !PT ;  /* 0x00000003b8b87212 */ /* 0x01cfe400078e3cff */
.L_x_104:
[----:B------:R-:W-:Y:S05]  /*7140*/  BSYNC B1 ;  /* 0x0000000000017941 */ /* 0x000fea0003800000 */
.L_x_103:
[----:B------:R-:W-:Y:S01]  /*7150*/  VIADD R0, R80, 0x40 ;  /* 0x0000004050007836 */ /* 0x000fe20000000000 */
[----:B------:R-:W-:Y:S04]  /*7160*/  BSSY.RECONVERGENT B6, `(.L_x_108) ;  /* 0x0000015000067945 */ /* 0x000fe80003800200 */
[----:B------:R-:W-:Y:S04]  /*7170*/  SHF.R.U32.HI R0, RZ, 0x15, R0 ;  /* 0x00000015ff007819 */ /* 0x000fe80000011600 */
[----:B------:R-:W-:Y:S11]  /*7180*/  LOP3.LUT P0, RZ, R0, 0x3, R177, 0x48, !PT ;  /* 0x0000000300ff7812 */ /* 0x000ff600078048b1 */
[----:B------:R-:W-:Y:S02]  /*7190*/  @!UPT UIADD3 URZ, UPT, UPT, URZ, URZ, URZ ;  /* 0x000000fffffff290 */ /* 0x000fe4000fffe0ff */
[----:B------:R-:W-:Y:S05]  /*71a0*/  @!P0 BRA `(.L_x_109) ;  /* 0x0000000000408947 */ /* 0x000fea0003800000 */
[----:B------:R-:W2:Y:S01]  /*71b0*/  LDCU.64 UR8, c[0x4][0x78] ;  /* 0x01000f00ff0877ac */ /* 0x000ea20008000a00 */
[----:B------:R-:W-:Y:S01]  /*71c0*/  MOV R3, 0x0 ;  /* 0x0000000000037802 */ /* 0x000fe20000000f00 */
[----:B------:R-:W-:Y:S02]  /*71d0*/  HFMA2 R12, -RZ, RZ, 0, 5.9604644775390625e-08 ;  /* 0x00000001ff0c7431 */ /* 0x000fe400000001ff */
[----:B------:R-:W-:Y:S02]  /*71e0*/  IMAD.MOV.U32 R8, RZ, RZ, 0x192 ;  /* 0x00000192ff087424 */ /* 0x000fe400078e00ff */
[----:B------:R-:W-:Y:S01]  /*71f0*/  IMAD.MOV.U32 R13, RZ, RZ, RZ ;  /* 0x000000ffff0d7224 */ /* 0x000fe200078e00ff */
[----:B------:R-:W3:Y:S01]  /*7200*/  LDCU.64 UR6, c[0x4][0x80] ;  /* 0x01001000ff0677ac */ /* 0x000ee20008000a00 */
[----:B------:R-:W4:Y:S01]  /*7210*/  LDC.64 R2, c[0x4][R3] ;  /* 0x0100000003027b82 */ /* 0x000f220000000a00 */
[----:B------:R-:W5:Y:S01]  /*7220*/  LDCU.64 UR4, c[0x4][0x18] ;  /* 0x01000300ff0477ac */ /* 0x000f620008000a00 */
[----:B--2---:R-:W-:Y:S01]  /*7230*/  MOV R5, UR9 ;  /* 0x0000000900057c02 */ /* 0x004fe20008000f00 */
[----:B------:R-:W-:Y:S01]  /*7240*/  IMAD.U32 R4, RZ, RZ, UR8 ;  /* 0x00000008ff047e24 */ /* 0x000fe2000f8e00ff */
[----:B---3--:R-:W-:Y:S01]  /*7250*/  MOV R7, UR7 ;  /* 0x0000000700077c02 */ /* 0x008fe20008000f00 */
[----:B------:R-:W-:Y:S01]  /*7260*/  IMAD.U32 R6, RZ, RZ, UR6 ;  /* 0x00000006ff067e24 */ /* 0x000fe2000f8e00ff */
[----:B-----5:R-:W-:Y:S01]  /*7270*/  MOV R11, UR5 ;  /* 0x00000005000b7c02 */ /* 0x020fe20008000f00 */
[----:B------:R-:W-:Y:S02]  /*7280*/  IMAD.U32 R10, RZ, RZ, UR4 ;  /* 0x00000004ff0a7e24 */ /* 0x000fe4000f8e00ff */
[----:B------:R-:W-:Y:S07]  /*7290*/  LEPC R20, `(.L_x_109) ;  /* 0x000000001014794e */ /* 0x000fee0000000000 */
[----:B-1--4-:R-:W-:Y:S05]  /*72a0*/  CALL.ABS.NOINC R2 ;  /* 0x0000000002007343 */ /* 0x012fea0003c00000 */
.L_x_109:
[----:B------:R-:W-:Y:S05]  /*72b0*/  BSYNC.RECONVERGENT B6 ;  /* 0x0000000000067941 */ /* 0x000fea0003800200 */
.L_x_108:
[----:B------:R-:W-:Y:S01]  /*72c0*/  F2FP.F16.E4M3.UNPACK_B R4, R149 ;  /* 0x00000095ff04723e */ /* 0x000fe200020006ff */
[----:B------:R-:W-:Y:S05]  /*72d0*/  WARPSYNC.ALL ;  /* 0x0000000000007948 */ /* 0x000fea0003800000 */
[----:B------:R-:W-:Y:S01]  /*72e0*/  R2UR UR4, R80 ;  /* 0x00000000500472ca */ /* 0x000fe200000e0000 */
[--C-:B------:R-:W-:Y:S01]  /*72f0*/  HADD2.F32 R88, -RZ, R4.reuse.H0_H0 ;  /* 0x20000004ff587230 */ /* 0x100fe20000004100 */
[-C--:B------:R-:W-:Y:S01]  /*7300*/  F2FP.F16.E4M3.UNPACK_B R0, R148.reuse ;  /* 0x00000094ff00723e */ /* 0x080fe200020006ff */
[----:B------:R-:W-:Y:S01]  /*7310*/  HADD2.F32 R83, -RZ, R4.H1_H1 ;  /* 0x30000004ff537230 */ /* 0x000fe20000004100 */
[----:B------:R-:W-:Y:S01]  /*7320*/  F2FP.F16.E4M3.UNPACK_B R4, R151 ;  /* 0x00000097ff04723e */ /* 0x000fe200020006ff */
[----:B------:R-:W-:Y:S01]  /*7330*/  BSSY.RECONVERGENT B0, `(.L_x_110) ;  /* 0x0000116000007945 */ /* 0x000fe20003800200 */
[----:B------:R-:W-:Y:S01]  /*7340*/  F2FP.F16.E4M3.UNPACK_B R3, R148.H1 ;  /* 0x00000094ff03723e */ /* 0x000fe200030006ff */
[--C-:B------:R-:W-:Y:S01]  /*7350*/  HADD2.F32 R2, -RZ, R0.reuse.H0_H0 ;  /* 0x20000000ff027230 */ /* 0x100fe20000004100 */
[----:B-1----:R-:W-:Y:S01]  /*7360*/  F2FP.F16.E4M3.UNPACK_B R135, R162 ;  /* 0x000000a2ff87723e */ /* 0x002fe200020006ff */
[----:B------:R-:W-:Y:S01]  /*7370*/  HADD2.F32 R82, -RZ, R0.H1_H1 ;  /* 0x30000000ff527230 */ /* 0x000fe20000004100 */
[----:B------:R-:W-:Y:S01]  /*7380*/  F2FP.F16.E4M3.UNPACK_B R0, R149.H1 ;  /* 0x00000095ff00723e */ /* 0x000fe200030006ff */
[--C-:B------:R-:W-:Y:S01]  /*7390*/  HADD2.F32 R84, -RZ, R3.reuse.H0_H0 ;  /* 0x20000003ff547230 */ /* 0x100fe20000004100 */
[----:B------:R-:W-:Y:S01]  /*73a0*/  F2FP.F16.E4M3.UNPACK_B R125, R159.H1 ;  /* 0x0000009fff7d723e */ /* 0x000fe200030006ff */
[----:B------:R-:W-:Y:S01]  /*73b0*/  HADD2.F32 R86, -RZ, R3.H1_H1 ;  /* 0x30000003ff567230 */ /* 0x000fe20000004100 */
[-C--:B------:R-:W-:Y:S01]  /*73c0*/  F2FP.F16.E4M3.UNPACK_B R3, R150.reuse ;  /* 0x00000096ff03723e */ /* 0x080fe200020006ff */
[--C-:B------:R-:W-:Y:S01]  /*73d0*/  HADD2.F32 R90, -RZ, R0.reuse.H0_H0 ;  /* 0x20000000ff5a7230 */ /* 0x100fe20000004100 */
[----:B------:R-:W-:Y:S01]  /*73e0*/  ISETP.NE.AND P0, PT, R193, RZ, PT ;  /* 0x000000ffc100720c */ /* 0x000fe20003f05270 */
[----:B------:R-:W-:Y:S01]  /*73f0*/  HADD2.F32 R85, -RZ, R0.H1_H1 ;  /* 0x30000000ff557230 */ /* 0x000fe20000004100 */
[----:B------:R-:W-:Y:S01]  /*7400*/  F2FP.F16.E4M3.UNPACK_B R0, R150.H1 ;  /* 0x00000096ff00723e */ /* 0x000fe200030006ff */
[--C-:B------:R-:W-:Y:S01]  /*7410*/  HADD2.F32 R92, -RZ, R3.reuse.H0_H0 ;  /* 0x20000003ff5c7230 */ /* 0x100fe20000004100 */
[----:B------:R-:W-:Y:S01]  /*7420*/  ISETP.NE.AND P6, PT, R202, RZ, PT ;  /* 0x000000ffca00720c */ /* 0x000fe20003fc5270 */
[----:B------:R-:W-:Y:S01]  /*7430*/  HADD2.F32 R87, -RZ, R3.H1_H1 ;  /* 0x30000003ff577230 */ /* 0x000fe20000004100 */
[----:B------:R-:W-:Y:S01]  /*7440*/  F2FP.F16.E4M3.UNPACK_B R3, R151.H1 ;  /* 0x00000097ff03723e */ /* 0x000fe200030006ff */
[--C-:B------:R-:W-:Y:S02]  /*7450*/  HADD2.F32 R94, -RZ, R0.reuse.H0_H0 ;  /* 0x20000000ff5e7230 */ /* 0x100fe40000004100 */
[----:B------:R-:W-:Y:S01]  /*7460*/  HADD2.F32 R89, -RZ, R0.H1_H1 ;  /* 0x30000000ff597230 */ /* 0x000fe20000004100 */
[-C--:B------:R-:W-:Y:S01]  /*7470*/  F2FP.F16.E4M3.UNPACK_B R0, R152.reuse ;  /* 0x00000098ff00723e */ /* 0x080fe200020006ff */
[--C-:B------:R-:W-:Y:S02]  /*7480*/  HADD2.F32 R96, -RZ, R4.reuse.H0_H0 ;  /* 0x20000004ff607230 */ /* 0x100fe40000004100 */
[----:B------:R-:W-:Y:S01]  /*7490*/  HADD2.F32 R91, -RZ, R4.H1_H1 ;  /* 0x30000004ff5b7230 */ /* 0x000fe20000004100 */
[-C--:B------:R-:W-:Y:S01]  /*74a0*/  F2FP.F16.E4M3.UNPACK_B R4, R153.reuse ;  /* 0x00000099ff04723e */ /* 0x080fe200020006ff */
[--C-:B------:R-:W-:Y:S02]  /*74b0*/  HADD2.F32 R100, -RZ, R0.reuse.H0_H0 ;  /* 0x20000000ff647230 */ /* 0x100fe40000004100 */
[----:B------:R-:W-:Y:S01]  /*74c0*/  HADD2.F32 R95, -RZ, R0.H1_H1 ;  /* 0x30000000ff5f7230 */ /* 0x000fe20000004100 */
[----:B------:R-:W-:Y:S01]  /*74d0*/  F2FP.F16.E4M3.UNPACK_B R0, R153.H1 ;  /* 0x00000099ff00723e */ /* 0x000fe200030006ff */
[--C-:B------:R-:W-:Y:S02]  /*74e0*/  HADD2.F32 R98, -RZ, R3.reuse.H0_H0 ;  /* 0x20000003ff627230 */ /* 0x100fe40000004100 */
[----:B------:R-:W-:Y:S01]  /*74f0*/  HADD2.F32 R93, -RZ, R3.H1_H1 ;  /* 0x30000003ff5d7230 */ /* 0x000fe20000004100 */
[----:B------:R-:W-:Y:S01]  /*7500*/  F2FP.F16.E4M3.UNPACK_B R3, R152.H1 ;  /* 0x00000098ff03723e */ /* 0x000fe200030006ff */
[--C-:B------:R-:W-:Y:S02]  /*7510*/  HADD2.F32 R106, -RZ, R0.reuse.H0_H0 ;  /* 0x20000000ff6a7230 */ /* 0x100fe40000004100 */
[----:B------:R-:W-:Y:S01]  /*7520*/  HADD2.F32 R101, -RZ, R0.H1_H1 ;  /* 0x30000000ff657230 */ /* 0x000fe20000004100 */
[-C--:B------:R-:W-:Y:S01]  /*7530*/  F2FP.F16.E4M3.UNPACK_B R0, R154.reuse.H1 ;  /* 0x0000009aff00723e */ /* 0x080fe200030006ff */
[--C-:B------:R-:W-:Y:S02]  /*7540*/  HADD2.F32 R104, -RZ, R4.reuse.H0_H0 ;  /* 0x20000004ff687230 */ /* 0x100fe40000004100 */
[----:B------:R-:W-:Y:S01]  /*7550*/  HADD2.F32 R99, -RZ, R4.H1_H1 ;  /* 0x30000004ff637230 */ /* 0x000fe20000004100 */
[----:B------:R-:W-:Y:S01]  /*7560*/  F2FP.F16.E4M3.UNPACK_B R4, R155 ;  /* 0x0000009bff04723e */ /* 0x000fe200020006ff */
[--C-:B------:R-:W-:Y:S02]  /*7570*/  HADD2.F32 R102, -RZ, R3.reuse.H0_H0 ;  /* 0x20000003ff667230 */ /* 0x100fe40000004100 */
[----:B------:R-:W-:Y:S01]  /*7580*/  HADD2.F32 R97, -RZ, R3.H1_H1 ;  /* 0x30000003ff617230 */ /* 0x000fe20000004100 */
[----:B------:R-:W-:Y:S01]  /*7590*/  F2FP.F16.E4M3.UNPACK_B R3, R154 ;  /* 0x0000009aff03723e */ /* 0x000fe200020006ff */
[--C-:B------:R-:W-:Y:S02]  /*75a0*/  HADD2.F32 R110, -RZ, R0.reuse.H0_H0 ;  /* 0x20000000ff6e7230 */ /* 0x100fe40000004100 */
[----:B------:R-:W-:Y:S01]  /*75b0*/  HADD2.F32 R105, -RZ, R0.H1_H1 ;  /* 0x30000000ff697230 */ /* 0x000fe20000004100 */
[-C--:B------:R-:W-:Y:S01]  /*75c0*/  F2FP.F16.E4M3.UNPACK_B R0, R156.reuse ;  /* 0x0000009cff00723e */ /* 0x080fe200020006ff */
[--C-:B------:R-:W-:Y:S02]  /*75d0*/  HADD2.F32 R112, -RZ, R4.reuse.H0_H0 ;  /* 0x20000004ff707230 */ /* 0x100fe40000004100 */
[----:B------:R-:W-:Y:S01]  /*75e0*/  HADD2.F32 R107, -RZ, R4.H1_H1 ;  /* 0x30000004ff6b7230 */ /* 0x000fe20000004100 */
[----:B------:R-:W-:Y:S01]  /*75f0*/  F2FP.F16.E4M3.UNPACK_B R4, R157 ;  /* 0x0000009dff04723e */ /* 0x000fe200020006ff */
[--C-:B------:R-:W-:Y:S02]  /*7600*/  HADD2.F32 R108, -RZ, R3.reuse.H0_H0 ;  /* 0x20000003ff6c7230 */ /* 0x100fe40000004100 */
[----:B------:R-:W-:Y:S01]  /*7610*/  HADD2.F32 R103, -RZ, R3.H1_H1 ;  /* 0x30000003ff677230 */ /* 0x000fe20000004100 */
[----:B------:R-:W-:Y:S01]  /*7620*/  F2FP.F16.E4M3.UNPACK_B R3, R155.H1 ;  /* 0x0000009bff03723e */ /* 0x000fe200030006ff */
[--C-:B------:R-:W-:Y:S02]  /*7630*/  HADD2.F32 R116, -RZ, R0.reuse.H0_H0 ;  /* 0x20000000ff747230 */ /* 0x100fe40000004100 */
[----:B------:R-:W-:Y:S01]  /*7640*/  HADD2.F32 R111, -RZ, R0.H1_H1 ;  /* 0x30000000ff6f7230 */ /* 0x000fe20000004100 */
[----:B------:R-:W-:Y:S01]  /*7650*/  F2FP.F16.E4M3.UNPACK_B R0, R156.H1 ;  /* 0x0000009cff00723e */ /* 0x000fe200030006ff */
[--C-:B------:R-:W-:Y:S02]  /*7660*/  HADD2.F32 R120, -RZ, R4.reuse.H0_H0 ;  /* 0x20000004ff787230 */ /* 0x100fe40000004100 */
[----:B------:R-:W-:Y:S02]  /*7670*/  HADD2.F32 R115, -RZ, R4.H1_H1 ;  /* 0x30000004ff737230 */ /* 0x000fe40000004100 */
[--C-:B------:R-:W-:Y:S01]  /*7680*/  HADD2.F32 R114, -RZ, R3.reuse.H0_H0 ;  /* 0x20000003ff727230 */ /* 0x100fe20000004100 */
[----:B------:R-:W1:Y:S01]  /*7690*/  LDTM.x64 R4, tmem[UR4+0x40] ;  /* 0x00004004000479ee */ /* 0x000e620008340000 */
[----:B------:R-:W-:Y:S01]  /*76a0*/  HADD2.F32 R109, -RZ, R3.H1_H1 ;  /* 0x30000003ff6d7230 */ /* 0x000fe20000004100 */
[----:B------:R-:W-:Y:S01]  /*76b0*/  F2FP.F16.E4M3.UNPACK_B R3, R157.H1 ;  /* 0x0000009dff03723e */ /* 0x000fe200030006ff */
        /* <DEDUP_REMOVED lines=14> */
[----:B------:R-:W-:Y:S01]  /*77a0*/  F2FP.F16.E4M3.UNPACK_B R0, R160.H1 ;  /* 0x000000a0ff00723e */ /* 0x000fe200030006ff */
[--C-:B------:R-:W-:Y:S02]  /*77b0*/  HADD2.F32 R132, -RZ, R3.reuse.H0_H0 ;  /* 0x20000003ff847230 */ /* 0x100fe40000004100 */
[C---:B-1----:R-:W-:Y:S01]  /*77c0*/  FMUL R7, R78.reuse, R7 ;  /* 0x000000074e077220 */ /* 0x042fe20000400000 */
        /* <DEDUP_REMOVED lines=10> */
[C---:B------:R-:W-:Y:S01]  /*7870*/  FMUL R0, R78.reuse, R4 ;  /* 0x000000044e007220 */ /* 0x040fe20000400000 */
[--C-:B------:R-:W-:Y:S01]  /*7880*/  HADD2.F32 R140, -RZ, R135.reuse.H0_H0 ;  /* 0x20000087ff8c7230 */ /* 0x100fe20000004100 */
[----:B------:R-:W-:Y:S01]  /*7890*/  F2FP.F16.E4M3.UNPACK_B R4, R163 ;  /* 0x000000a3ff04723e */ /* 0x000fe200020006ff */
[----:B------:R-:W-:Y:S02]  /*78a0*/  HADD2.F32 R135, -RZ, R135.H1_H1 ;  /* 0x30000087ff877230 */ /* 0x000fe40000004100 */
[C---:B------:R-:W-:Y:S01]  /*78b0*/  FFMA R0, R81.reuse, R2, R0 ;  /* 0x0000000251007223 */ /* 0x040fe20000000000 */
[C---:B------:R-:W-:Y:S01]  /*78c0*/  FMUL R2, R78.reuse, R5 ;  /* 0x000000054e027220 */ /* 0x040fe20000400000 */
[--C-:B------:R-:W-:Y:S01]  /*78d0*/  HADD2.F32 R142, -RZ, R3.reuse.H0_H0 ;  /* 0x20000003ff8e7230 */ /* 0x100fe20000004100 */
[----:B------:R-:W-:Y:S01]  /*78e0*/  F2FP.F16.E4M3.UNPACK_B R5, R163.H1 ;  /* 0x000000a3ff05723e */ /* 0x000fe200030006ff */
[----:B------:R-:W-:Y:S02]  /*78f0*/  HADD2.F32 R137, -RZ, R3.H1_H1 ;  /* 0x30000003ff897230 */ /* 0x000fe40000004100 */
[C---:B------:R-:W-:Y:S01]  /*7900*/  FFMA R2, R81.reuse, R82, R2 ;  /* 0x0000005251027223 */ /* 0x040fe20000000002 */
[--C-:B------:R-:W-:Y:S02]  /*7910*/  HADD2.F32 R82, -RZ, R4.reuse.H0_H0 ;  /* 0x20000004ff527230 */ /* 0x100fe40000004100 */
[C---:B------:R-:W-:Y:S01]  /*7920*/  FMUL R3, R78.reuse, R6 ;  /* 0x000000064e037220 */ /* 0x040fe20000400000 */
[----:B------:R-:W-:Y:S02]  /*7930*/  HADD2.F32 R139, -RZ, R4.H1_H1 ;  /* 0x30000004ff8b7230 */ /* 0x000fe40000004100 */
[C---:B------:R-:W-:Y:S01]  /*7940*/  FMUL R4, R78.reuse, R9 ;  /* 0x000000094e047220 */ /* 0x040fe20000400000 */
[--C-:B------:R-:W-:Y:S02]  /*7950*/  HADD2.F32 R141, -RZ, R5.reuse.H1_H1 ;  /* 0x30000005ff8d7230 */ /* 0x100fe40000004100 */
[C---:B------:R-:W-:Y:S01]  /*7960*/  FFMA R3, R81.reuse, R84, R3 ;  /* 0x0000005451037223 */ /* 0x040fe20000000003 */
[----:B------:R-:W-:Y:S01]  /*7970*/  FFMA R7, R81, R86, R7 ;  /* 0x0000005651077223 */ /* 0x000fe20000000007 */
[----:B------:R-:W-:Y:S02]  /*7980*/  HADD2.F32 R84, -RZ, R5.H0_H0 ;  /* 0x20000005ff547230 */ /* 0x000fe40000004100 */
[C---:B------:R-:W-:Y:S01]  /*7990*/  FMUL R5, R78.reuse, R10 ;  /* 0x0000000a4e057220 */ /* 0x040fe20000400000 */
[C---:B------:R-:W-:Y:S01]  /*79a0*/  FMUL R6, R78.reuse, R11 ;  /* 0x0000000b4e067220 */ /* 0x040fe20000400000 */
[C---:B------:R-:W-:Y:S01]  /*79b0*/  FMUL R11, R78.reuse, R16 ;  /* 0x000000104e0b7220 */ /* 0x040fe20000400000 */
[----:B------:R-:W-:Y:S01]  /*79c0*/  F2FP.SATFINITE.RELU.E4M3.F32.PACK_AB_MERGE_C R143, R7, R3, RZ ;  /* 0x00000003078f723e */ /* 0x000fe200048078ff */
[C---:B------:R-:W-:Y:S01]  /*79d0*/  FMUL R3, R78.reuse, R8 ;  /* 0x000000084e037220 */ /* 0x040fe20000400000 */
[C---:B------:R-:W-:Y:S01]  /*79e0*/  FMUL R7, R78.reuse, R12 ;  /* 0x0000000c4e077220 */ /* 0x040fe20000400000 */
[C---:B------:R-:W-:Y:S01]  /*79f0*/  FMUL R8, R78.reuse, R13 ;  /* 0x0000000d4e087220 */ /* 0x040fe20000400000 */
[C---:B------:R-:W-:Y:S01]  /*7a00*/  FMUL R12, R78.reuse, R17 ;  /* 0x000000114e0c7220 */ /* 0x040fe20000400000 */
[C---:B------:R-:W-:Y:S01]  /*7a10*/  FFMA R3, R81.reuse, R88, R3 ;  /* 0x0000005851037223 */ /* 0x040fe20000000003 */
[C---:B------:R-:W-:Y:S01]  /*7a20*/  FFMA R4, R81.reuse, R83, R4 ;  /* 0x0000005351047223 */ /* 0x040fe20000000004 */
[C---:B------:R-:W-:Y:S01]  /*7a30*/  FFMA R5, R81.reuse, R90, R5 ;  /* 0x0000005a51057223 */ /* 0x040fe20000000005 */
[C---:B------:R-:W-:Y:S01]  /*7a40*/  FFMA R6, R81.reuse, R85, R6 ;  /* 0x0000005551067223 */ /* 0x040fe20000000006 */
[C---:B------:R-:W-:Y:S01]  /*7a50*/  FFMA R7, R81.reuse, R92, R7 ;  /* 0x0000005c51077223 */ /* 0x040fe20000000007 */
[C---:B------:R-:W-:Y:S01]  /*7a60*/  FFMA R8, R81.reuse, R87, R8 ;  /* 0x0000005751087223 */ /* 0x040fe20000000008 */
[C---:B------:R-:W-:Y:S01]  /*7a70*/  FMUL R16, R78.reuse, R21 ;  /* 0x000000154e107220 */ /* 0x040fe20000400000 */
[----:B------:R-:W-:Y:S01]  /*7a80*/  FMUL R9, R78, R14 ;  /* 0x0000000e4e097220 */ /* 0x000fe20000400000 */
[----:B------:R-:W-:Y:S01]  /*7a90*/  F2FP.SATFINITE.RELU.E4M3.F32.PACK_AB_MERGE_C R5, R6, R5, RZ ;  /* 0x000000050605723e */ /* 0x000fe200048078ff */
[C---:B------:R-:W-:Y:S01]  /*7aa0*/  FMUL R10, R78.reuse, R15 ;  /* 0x0000000f4e0a7220 */ /* 0x040fe20000400000 */
[C---:B------:R-:W-:Y:S01]  /*7ab0*/  FMUL R15, R78.reuse, R20 ;  /* 0x000000144e0f7220 */ /* 0x040fe20000400000 */
[C---:B------:R-:W-:Y:S01]  /*7ac0*/  FFMA R9, R81.reuse, R94, R9 ;  /* 0x0000005e51097223 */ /* 0x040fe20000000009 */
[C---:B------:R-:W-:Y:S01]  /*7ad0*/  FMUL R20, R78.reuse, R25 ;  /* 0x000000194e147220 */ /* 0x040fe20000400000 */
[C---:B------:R-:W-:Y:S01]  /*7ae0*/  FFMA R10, R81.reuse, R89, R10 ;  /* 0x00000059510a7223 */ /* 0x040fe2000000000a */
[C---:B------:R-:W-:Y:S01]  /*7af0*/  FFMA R11, R81.reuse, R96, R11 ;  /* 0x00000060510b7223 */ /* 0x040fe2000000000b */
[C---:B------:R-:W-:Y:S01]  /*7b00*/  FFMA R12, R81.reuse, R91, R12 ;  /* 0x0000005b510c7223 */ /* 0x040fe2000000000c */
[C---:B------:R-:W-:Y:S01]  /*7b10*/  FMUL R13, R78.reuse, R18 ;  /* 0x000000124e0d7220 */ /* 0x040fe20000400000 */
[----:B------:R-:W-:Y:S01]  /*7b20*/  FMUL R14, R78, R19 ;  /* 0x000000134e0e7220 */ /* 0x000fe20000400000 */
[----:B------:R-:W-:Y:S01]  /*7b30*/  F2FP.SATFINITE.RELU.E4M3.F32.PACK_AB_MERGE_C R9, R10, R9, RZ ;  /* 0x000000090a09723e */ /* 0x000fe200048078ff */
[C---:B------:R-:W-:Y:S01]  /*7b40*/  FMUL R19, R78.reuse, R24 ;  /* 0x000000184e137220 */ /* 0x040fe20000400000 */
        /* <DEDUP_REMOVED lines=17> */
[----:B------:R-:W-:Y:S01]  /*7c60*/  FMUL R27, R78, R32 ;  /* 0x000000204e1b7220 */ /* 0x000fe20000400000 */
[C---:B------:R-:W-:Y:S01]  /*7c70*/  FFMA R21, R81.reuse, R106, R21 ;  /* 0x0000006a51157223 */ /* 0x040fe20000000015 */
[C---:B------:R-:W-:Y:S01]  /*7c80*/  FFMA R22, R81.reuse, R101, R22 ;  /* 0x0000006551167223 */ /* 0x040fe20000000016 */
[----:B------:R-:W-:Y:S01]  /*7c90*/  F2FP.SATFINITE.RELU.E4M3.F32.PACK_AB_MERGE_C R16, R16, R15, R17 ;  /* 0x0000000f1010723e */ /* 0x000fe20004807811 */
[C---:B------:R-:W-:Y:S01]  /*7ca0*/  FFMA R23, R81.reuse, R108, R23 ;  /* 0x0000006c51177223 */ /* 0x040fe20000000017 */
[C---:B------:R-:W-:Y:S01]  /*7cb0*/  FFMA R24, R81.reuse, R103, R24 ;  /* 0x0000006751187223 */ /* 0x040fe20000000018 */
[----:B------:R-:W-:Y:S01]  /*7cc0*/  FMUL R32, R78, R37 ;  /* 0x000000254e207220 */ /* 0x000fe20000400000 */
[----:B------:R-:W-:Y:S01]  /*7cd0*/  F2FP.SATFINITE.RELU.E4M3.F32.PACK_AB_MERGE_C R21, R22, R21, RZ ;  /* 0x000000151615723e */ /* 0x000fe200048078ff */
[C---:B------:R-:W-:Y:S01]  /*7ce0*/  FMUL R25, R78.reuse, R30 ;  /* 0x0000001e4e197220 */ /* 0x040fe20000400000 */
[C---:B------:R-:W-:Y:S01]  /*7cf0*/  FMUL R26, R78.reuse, R31 ;  /* 0x0000001f4e1a7220 */ /* 0x040fe20000400000 */
[----:B------:R-:W-:Y:S01]  /*7d00*/  FMUL R31, R78, R36 ;  /* 0x000000244e1f7220 */ /* 0x000fe20000400000 */
[----:B------:R-:W-:Y:S01]  /*7d10*/  F2FP.SATFINITE.RELU.E4M3.F32.PACK_AB_MERGE_C R17, R20, R19, R21 ;  /* 0x000000131411723e */ /* 0x000fe20004807815 */
        /* <DEDUP_REMOVED lines=8> */
[----:B------:R-:W-:Y:S01]  /*7da0*/  FMUL R35, R78, R40 ;  /* 0x000000284e237220 */ /* 0x000fe20000400000 */
[C---:B------:R-:W-:Y:S01]  /*7db0*/  FFMA R29, R81.reuse, R114, R29 ;  /* 0x00000072511d7223 */ /* 0x040fe2000000001d */
[----:B------:R-:W-:Y:S01]  /*7dc0*/  F2FP.SATFINITE.RELU.E4M3.F32.PACK_AB_MERGE_C R18, R24, R23, R18 ;  /* 0x000000171812723e */ /* 0x000fe20004807812 */
        /* <DEDUP_REMOVED lines=22> */
[C---:B------:R-:W-:Y:S01]  /*7f30*/  FMUL R41, R78.reuse, R46 ;  /* 0x0000002e4e297220 */ /* 0x040fe20000400000 */
[C---:B------:R-:W-:Y:S01]  /*7f40*/  FMUL R42, R78.reuse, R47 ;  /* 0x0000002f4e2a7220 */ /* 0x040fe20000400000 */
[C---:B------:R-:W-:Y:S01]  /*7f50*/  FFMA R40, R81.reuse, R119, R40 ;  /* 0x0000007751287223 */ /* 0x040fe20000000028 */
[--C-:B------:R-:W-:Y:S02]  /*7f60*/  HADD2.F32 R130, -RZ, R125.reuse.H0_H0 ;  /* 0x2000007dff827230 */ /* 0x100fe40000004100 */
[C---:B------:R-:W-:Y:S01]  /*7f70*/  FFMA R41, R81.reuse, R126, R41 ;  /* 0x0000007e51297223 */ /* 0x040fe20000000029 */
[----:B------:R-:W-:Y:S02]  /*7f80*/  HADD2.F32 R125, -RZ, R125.H1_H1 ;  /* 0x3000007dff7d7230 */ /* 0x000fe40000004100 */
[C---:B------:R-:W-:Y:S01]  /*7f90*/  FMUL R45, R78.reuse, R50 ;  /* 0x000000324e2d7220 */ /* 0x040fe20000400000 */
[C---:B------:R-:W-:Y:S01]  /*7fa0*/  FFMA R42, R81.reuse, R121, R42 ;  /* 0x00000079512a7223 */ /* 0x040fe2000000002a */
[C---:B------:R-:W-:Y:S01]  /*7fb0*/  FMUL R46, R78.reuse, R51 ;  /* 0x000000334e2e7220 */ /* 0x040fe20000400000 */
[C---:B------:R-:W-:Y:S01]  /*7fc0*/  FFMA R43, R81.reuse, R128, R43 ;  /* 0x00000080512b7223 */ /* 0x040fe2000000002b */
[C---:B------:R-:W-:Y:S01]  /*7fd0*/  FMUL R47, R78.reuse, R52 ;  /* 0x000000344e2f7220 */ /* 0x040fe20000400000 */
        /* <DEDUP_REMOVED lines=10> */
[C---:B------:R-:W-:Y:S01]  /*8080*/  FFMA R45, R81.reuse, R130, R45 ;  /* 0x00000082512d7223 */ /* 0x040fe2000000002d */
[C---:B------:R-:W-:Y:S01]  /*8090*/  FMUL R59, R78.reuse, R64 ;  /* 0x000000404e3b7220 */ /* 0x040fe20000400000 */
[C---:B------:R-:W-:Y:S01]  /*80a0*/  FMUL R60, R78.reuse, R65 ;  /* 0x000000414e3c7220 */ /* 0x040fe20000400000 */
[C---:B------:R-:W-:Y:S01]  /*80b0*/  FMUL R61, R78.reuse, R66 ;  /* 0x000000424e3d7220 */ /* 0x040fe20000400000 */
[----:B------:R-:W-:Y:S01]  /*80c0*/  FMUL R62, R78, R67 ;  /* 0x000000434e3e7220 */ /* 0x000fe20000400000 */
[C---:B------:R-:W-:Y:S01]  /*80d0*/  FFMA R46, R81.reuse, R125, R46 ;  /* 0x0000007d512e7223 */ /* 0x040fe2000000002e */
[----:B------:R-:W-:Y:S01]  /*80e0*/  F2FP.SATFINITE.RELU.E4M3.F32.PACK_AB_MERGE_C R64, R2, R0, R143 ;  /* 0x000000000240723e */ /* 0x000fe2000480788f */
[C---:B------:R-:W-:Y:S01]  /*80f0*/  FFMA R47, R81.reuse, R132, R47 ;  /* 0x00000084512f7223 */ /* 0x040fe2000000002f */
[----:B------:R-:W-:Y:S01]  /*8100*/  F2FP.SATFINITE.RELU.E4M3.F32.PACK_AB_MERGE_C R65, R4, R3, R5 ;  /* 0x000000030441723e */ /* 0x000fe20004807805 */
[C---:B------:R-:W-:Y:S01]  /*8110*/  FFMA R48, R81.reuse, R127, R48 ;  /* 0x0000007f51307223 */ /* 0x040fe20000000030 */
[----:B------:R-:W-:Y:S01]  /*8120*/  F2FP.SATFINITE.RELU.E4M3.F32.PACK_AB_MERGE_C R66, R8, R7, R9 ;  /* 0x000000070842723e */ /* 0x000fe20004807809 */
[C---:B------:R-:W-:Y:S01]  /*8130*/  FFMA R49, R81.reuse, R134, R49 ;  /* 0x0000008651317223 */ /* 0x040fe20000000031 */
[----:B------:R-:W-:Y:S01]  /*8140*/  F2FP.SATFINITE.RELU.E4M3.F32.PACK_AB_MERGE_C R67, R12, R11, R13 ;  /* 0x0000000b0c43723e */ /* 0x000fe2000480780d */
[----:B------:R-:W-:Y:S01]  /*8150*/  FMUL R53, R78, R58 ;  /* 0x0000003a4e357220 */ /* 0x000fe20000400000 */
[C---:B------:R-:W-:Y:S01]  /*8160*/  FFMA R50, R81.reuse, R129, R50 ;  /* 0x0000008151327223 */ /* 0x040fe20000000032 */
[C---:B------:R-:W-:Y:S01]  /*8170*/  FFMA R51, R81.reuse, R136, R51 ;  /* 0x0000008851337223 */ /* 0x040fe20000000033 */
[C---:B------:R-:W-:Y:S01]  /*8180*/  FFMA R52, R81.reuse, R131, R52 ;  /* 0x0000008351347223 */ /* 0x040fe20000000034 */
[----:B------:R1:W-:Y:S01]  /*8190*/  STS.128 [R176+UR47+0xa200], R64 ;  /* 0x00a20040b0007988 */ /* 0x0003e20008000c2f */
[C---:B------:R-:W-:Y:S01]  /*81a0*/  FFMA R53, R81.reuse, R138, R53 ;  /* 0x0000008a51357223 */ /* 0x040fe20000000035 */
[----:B------:R-:W-:Y:S01]  /*81b0*/  F2FP.SATFINITE.RELU.E4M3.F32.PACK_AB_MERGE_C R37, R38, R37, RZ ;  /* 0x000000252625723e */ /* 0x000fe200048078ff */
[C---:B------:R-:W-:Y:S01]  /*81c0*/  FFMA R54, R81.reuse, R133, R54 ;  /* 0x0000008551367223 */ /* 0x040fe20000000036 */
[----:B------:R-:W-:Y:S01]  /*81d0*/  FMUL R58, R78, R63 ;  /* 0x0000003f4e3a7220 */ /* 0x000fe20000400000 */
[C---:B------:R-:W-:Y:S01]  /*81e0*/  FFMA R55, R81.reuse, R140, R55 ;  /* 0x0000008c51377223 */ /* 0x040fe20000000037 */
[C---:B------:R-:W-:Y:S01]  /*81f0*/  FFMA R56, R81.reuse, R135, R56 ;  /* 0x0000008751387223 */ /* 0x040fe20000000038 */
[C---:B------:R-:W-:Y:S01]  /*8200*/  FFMA R57, R81.reuse, R142, R57 ;  /* 0x0000008e51397223 */ /* 0x040fe20000000039 */
[----:B------:R1:W-:Y:S01]  /*8210*/  STS.128 [R196+0xa010], R16 ;  /* 0x00a01010c4007388 */ /* 0x0003e20000000c00 */
[----:B------:R-:W-:Y:S01]  /*8220*/  F2FP.SATFINITE.RELU.E4M3.F32.PACK_AB_MERGE_C R33, R36, R35, R37 ;  /* 0x000000232421723e */ /* 0x000fe20004807825 */
[C---:B------:R-:W-:Y:S01]  /*8230*/  FFMA R58, R81.reuse, R137, R58 ;  /* 0x00000089513a7223 */ /* 0x040fe2000000003a */
[----:B------:R-:W-:Y:S01]  /*8240*/  F2FP.SATFINITE.RELU.E4M3.F32.PACK_AB_MERGE_C R34, R42, R41, RZ ;  /* 0x000000292a22723e */ /* 0x000fe200048078ff */
[C---:B------:R-:W-:Y:S01]  /*8250*/  FFMA R59, R81.reuse, R82, R59 ;  /* 0x00000052513b7223 */ /* 0x040fe2000000003b */
[----:B------:R-:W-:Y:S01]  /*8260*/  F2FP.SATFINITE.RELU.E4M3.F32.PACK_AB_MERGE_C R35, R46, R45, RZ ;  /* 0x0000002d2e23723e */ /* 0x000fe200048078ff */
        /* <DEDUP_REMOVED lines=25> */
[----:B------:R-:W-:Y:S02]  /*8400*/  UIADD3 UR8, UP0, UPT, UR50, 0x680, URZ ;  /* 0x0000068032087890 */ /* 0x000fe4000ff1e0ff */
[----:B------:R-:W-:Y:S02]  /*8410*/  UIADD3 UR5, UPT, UPT, UR41, 0x40, URZ ;  /* 0x0000004029057890 */ /* 0x000fe4000fffe0ff */
[----:B------:R-:W-:Y:S02]  /*8420*/  UIADD3 UR4, UPT, UPT, UR47, 0xa200, URZ ;  /* 0x0000a2002f047890 */ /* 0x000fe4000fffe0ff */
[----:B------:R-:W-:Y:S01]  /*8430*/  UIADD3.X UR9, UPT, UPT, URZ, UR51, URZ, UP0, !UPT ;  /* 0x00000033ff097290 */ /* 0x000fe200087fe4ff */
[----:B------:R-:W-:Y:S01]  /*8440*/  UMOV UR6, UR42 ;  /* 0x0000002a00067c82 */ /* 0x000fe20008000000 */
[----:B------:R-:W-:Y:S07]  /*8450*/  UMOV UR7, UR36 ;  /* 0x0000002400077c82 */ /* 0x000fee0008000000 */
[----:B------:R2:W-:Y:S01]  /*8460*/  UTMASTG.3D [UR4], [UR8] ;  /* 0x00000004080073b5 */ /* 0x0005e20008010000 */
[----:B------:R0:W-:Y:S01]  /*8470*/  UTMACMDFLUSH ;  /* 0x00000000000079b7 */ /* 0x0001e20000000000 */
[----:B--2---:R-:W-:Y:S04]  /*8480*/  DEPBAR.LE SB0, 0x1 ;  /* 0x000080400000791a */ /* 0x004fe80000000000 */
.L_x_111:
[----:B------:R-:W-:Y:S05]  /*8490*/  BSYNC.RECONVERGENT B0 ;  /* 0x0000000000007941 */ /* 0x000fea0003800200 */
.L_x_110:
        /* <DEDUP_REMOVED lines=16> */
.L_x_115:
[----:B------:R-:W-:Y:S05]  /*85a0*/  BSYNC B0 ;  /* 0x0000000000007941 */ /* 0x000fea0003800000 */
.L_x_114:
        /* <DEDUP_REMOVED lines=20> */
.L_x_113:
[----:B------:R-:W-:Y:S05]  /*86f0*/  BSYNC B1 ;  /* 0x0000000000017941 */ /* 0x000fea0003800000 */
.L_x_112:
[----:B--2---:R-:W-:Y:S01]  /*8700*/  VIADD R0, R80, 0x80 ;  /* 0x0000008050007836 */ /* 0x004fe20000000000 */
        /* <DEDUP_REMOVED lines=10> */
[----:B------:R-:W5:Y:S01]  /*87b0*/  LDCU.64 UR6, c[0x4][0x80] ;  /* 0x01001000ff0677ac */ /* 0x000f620008000a00 */
[----:B------:R-:W1:Y:S01]  /*87c0*/  LDC.64 R2, c[0x4][R3] ;  /* 0x0100000003027b82 */ /* 0x000e620000000a00 */
[----:B------:R-:W3:Y:S01]  /*87d0*/  LDCU.64 UR4, c[0x4][0x18] ;  /* 0x01000300ff0477ac */ /* 0x000ee20008000a00 */
[----:B--2---:R-:W-:Y:S01]  /*87e0*/  MOV R5, UR9 ;  /* 0x0000000900057c02 */ /* 0x004fe20008000f00 */
[----:B------:R-:W-:Y:S01]  /*87f0*/  IMAD.U32 R4, RZ, RZ, UR8 ;  /* 0x00000008ff047e24 */ /* 0x000fe2000f8e00ff */
[----:B-----5:R-:W-:Y:S01]  /*8800*/  MOV R7, UR7 ;  /* 0x0000000700077c02 */ /* 0x020fe20008000f00 */
[----:B------:R-:W-:Y:S01]  /*8810*/  IMAD.U32 R6, RZ, RZ, UR6 ;  /* 0x00000006ff067e24 */ /* 0x000fe2000f8e00ff */
[----:B---3--:R-:W-:Y:S01]  /*8820*/  MOV R11, UR5 ;  /* 0x00000005000b7c02 */ /* 0x008fe20008000f00 */
[----:B------:R-:W-:Y:S02]  /*8830*/  IMAD.U32 R10, RZ, RZ, UR4 ;  /* 0x00000004ff0a7e24 */ /* 0x000fe4000f8e00ff */
[----:B------:R-:W-:Y:S07]  /*8840*/  LEPC R20, `(.L_x_118) ;  /* 0x000000001014794e */ /* 0x000fee0000000000 */
[----:B-1--4-:R-:W-:Y:S05]  /*8850*/  CALL.ABS.NOINC R2 ;  /* 0x0000000002007343 */ /* 0x012fea0003c00000 */
.L_x_118:
[----:B------:R-:W-:Y:S05]  /*8860*/  BSYNC.RECONVERGENT B6 ;  /* 0x0000000000067941 */ /* 0x000fea0003800200 */
.L_x_117:
[----:B---3--:R-:W-:Y:S01]  /*8870*/  F2FP.F16.E4M3.UNPACK_B R4, R149 ;  /* 0x00000095ff04723e */ /* 0x008fe200020006ff */
        /* <DEDUP_REMOVED lines=13> */
[----:B----4-:R-:W-:Y:S01]  /*8950*/  F2FP.F16.E4M3.UNPACK_B R125, R159.H1 ;  /* 0x0000009fff7d723e */ /* 0x010fe200030006ff */
        /* <DEDUP_REMOVED lines=262> */
[----:B------:R-:W-:Y:S02]  /*99c0*/  UIADD3 UR8, UP0, UPT, UR50, 0x680, URZ ;  /* 0x0000068032087890 */ /* 0x000fe4000ff1e0ff */
[----:B------:R-:W-:Y:S02]  /*99d0*/  UIADD3 UR5, UPT, UPT, UR41, 0x80, URZ ;  /* 0x0000008029057890 */ /* 0x000fe4000fffe0ff */
[----:B------:R-:W-:Y:S01]  /*99e0*/  MOV R192, UR10 ;  /* 0x0000000a00c07c02 */ /* 0x000fe20008000f00 */
[----:B------:R-:W-:Y:S01]  /*99f0*/  UIADD3.X UR9, UPT, UPT, URZ, UR51, URZ, UP0, !UPT ;  /* 0x00000033ff097290 */ /* 0x000fe200087fe4ff */
[----:B------:R-:W-:Y:S02]  /*9a00*/  UMOV UR6, UR42 ;  /* 0x0000002a00067c82 */ /* 0x000fe40008000000 */
[----:B------:R-:W-:Y:S01]  /*9a10*/  R2UR UR4, R192 ;  /* 0x00000000c00472ca */ /* 0x000fe200000e0000 */
[----:B------:R-:W-:Y:S11]  /*9a20*/  UMOV UR7, UR36 ;  /* 0x0000002400077c82 */ /* 0x000ff60008000000 */
[----:B------:R-:W-:Y:S01]  /*9a30*/  @!UPT UIADD3 URZ, UPT, UPT, URZ, URZ, URZ ;  /* 0x000000fffffff290 */ /* 0x000fe2000fffe0ff */
[----:B------:R2:W-:Y:S01]  /*9a40*/  UTMASTG.3D [UR4], [UR8] ;  /* 0x00000004080073b5 */ /* 0x0005e20008010000 */
[----:B------:R0:W-:Y:S01]  /*9a50*/  UTMACMDFLUSH ;  /* 0x00000000000079b7 */ /* 0x0001e20000000000 */
[----:B--2---:R-:W-:Y:S04]  /*9a60*/  DEPBAR.LE SB0, 0x1 ;  /* 0x000080400000791a */ /* 0x004fe80000000000 */
.L_x_120:
[----:B------:R-:W-:Y:S05]  /*9a70*/  BSYNC.RECONVERGENT B0 ;  /* 0x0000000000007941 */ /* 0x000fea0003800200 */
.L_x_119:
        /* <DEDUP_REMOVED lines=16> */
.L_x_124:
[----:B------:R-:W-:Y:S05]  /*9b80*/  BSYNC B0 ;  /* 0x0000000000007941 */ /* 0x000fea0003800000 */
.L_x_123:
        /* <DEDUP_REMOVED lines=20> */
.L_x_122:
[----:B------:R-:W-:Y:S05]  /*9cd0*/  BSYNC B1 ;  /* 0x0000000000017941 */ /* 0x000fea0003800000 */
.L_x_121:
[----:B--2---:R-:W-:Y:S05]  /*9ce0*/  VIADD R0, R80, 0xc0 ;  /* 0x000000c050007836 */ /* 0x004fea0000000000 */
        /* <DEDUP_REMOVED lines=20> */
.L_x_126:
[----:B------:R-:W-:Y:S01]  /*9e30*/  ISETP.NE.AND P0, PT, R193, RZ, PT ;  /* 0x000000ffc100720c */ /* 0x000fe20003f05270 */
[----:B------:R-:W-:Y:S05]  /*9e40*/  WARPSYNC.ALL ;  /* 0x0000000000007948 */ /* 0x000fea0003800000 */
[----:B------:R-:W-:Y:S01]  /*9e50*/  R2UR UR4, R80 ;  /* 0x00000000500472ca */ /* 0x000fe200000e0000 */
[----:B------:R-:W-:Y:S01]  /*9e60*/  BSSY.RECONVERGENT B0, `(.L_x_127) ;  /* 0x000011d000007945 */ /* 0x000fe20003800200 */
[----:B---3--:R-:W-:Y:S02]  /*9e70*/  F2FP.F16.E4M3.UNPACK_B R11, R149 ;  /* 0x00000095ff0b723e */ /* 0x008fe400020006ff */
[----:B------:R-:W-:Y:S02]  /*9e80*/  F2FP.F16.E4M3.UNPACK_B R10, R150 ;  /* 0x00000096ff0a723e */ /* 0x000fe400020006ff */
[----:B------:R-:W-:Y:S01]  /*9e90*/  F2FP.F16.E4M3.UNPACK_B R9, R151 ;  /* 0x00000097ff09723e */ /* 0x000fe200020006ff */
[--C-:B------:R-:W-:Y:S01]  /*9ea0*/  HADD2.F32 R83, -RZ, R11.reuse.H0_H0 ;  /* 0x2000000bff537230 */ /* 0x100fe20000004100 */
[----:B----4-:R-:W-:Y:S01]  /*9eb0*/  F2FP.F16.E4M3.UNPACK_B R8, R152 ;  /* 0x00000098ff08723e */ /* 0x010fe200020006ff */
[----:B------:R-:W-:Y:S01]  /*9ec0*/  HADD2.F32 R84, -RZ, R11.H1_H1 ;  /* 0x3000000bff547230 */ /* 0x000fe20000004100 */
[----:B------:R-:W-:Y:S01]  /*9ed0*/  F2FP.F16.E4M3.UNPACK_B R7, R153 ;  /* 0x00000099ff07723e */ /* 0x000fe200020006ff */
[--C-:B------:R-:W-:Y:S01]  /*9ee0*/  HADD2.F32 R87, -RZ, R10.reuse.H0_H0 ;  /* 0x2000000aff577230 */ /* 0x100fe20000004100 */
[----:B------:R-:W-:Y:S01]  /*9ef0*/  F2FP.F16.E4M3.UNPACK_B R6, R154 ;  /* 0x0000009aff06723e */ /* 0x000fe200020006ff */
[----:B------:R-:W-:Y:S01]  /*9f00*/  HADD2.F32 R88, -RZ, R10.H1_H1 ;  /* 0x3000000aff587230 */ /* 0x000fe20000004100 */
[----:B------:R-:W-:Y:S01]  /*9f10*/  F2FP.F16.E4M3.UNPACK_B R5, R155 ;  /* 0x0000009bff05723e */ /* 0x000fe200020006ff */
[--C-:B------:R-:W-:Y:S01]  /*9f20*/  HADD2.F32 R91, -RZ, R9.reuse.H0_H0 ;  /* 0x20000009ff5b7230 */ /* 0x100fe20000004100 */
[----:B-1----:R-:W-:Y:S01]  /*9f30*/  F2FP.F16.E4M3.UNPACK_B R4, R156 ;  /* 0x0000009cff04723e */ /* 0x002fe200020006ff */
[----:B------:R-:W-:Y:S01]  /*9f40*/  HADD2.F32 R92, -RZ, R9.H1_H1 ;  /* 0x30000009ff5c7230 */ /* 0x000fe20000004100 */
[-C--:B------:R-:W-:Y:S01]  /*9f50*/  F2FP.F16.E4M3.UNPACK_B R2, R148.reuse ;  /* 0x00000094ff02723e */ /* 0x080fe200020006ff */
[--C-:B------:R-:W-:Y:S01]  /*9f60*/  HADD2.F32 R95, -RZ, R8.reuse.H0_H0 ;  /* 0x20000008ff5f7230 */ /* 0x100fe20000004100 */
[----:B------:R-:W-:Y:S01]  /*9f70*/  F2FP.F16.E4M3.UNPACK_B R148, R148.H1 ;  /* 0x00000094ff94723e */ /* 0x000fe200030006ff */
[----:B------:R-:W-:Y:S01]  /*9f80*/  HADD2.F32 R97, -RZ, R8.H1_H1 ;  /* 0x30000008ff617230 */ /* 0x000fe20000004100 */
[----:B------:R-:W-:Y:S01]  /*9f90*/  F2FP.F16.E4M3.UNPACK_B R149, R149.H1 ;  /* 0x00000095ff95723e */ /* 0x000fe200030006ff */
[--C-:B------:R-:W-:Y:S01]  /*9fa0*/  HADD2.F32 R98, -RZ, R7.reuse.H0_H0 ;  /* 0x20000007ff627230 */ /* 0x100fe20000004100 */
[----:B------:R-:W-:Y:S01]  /*9fb0*/  F2FP.F16.E4M3.UNPACK_B R150, R150.H1 ;  /* 0x00000096ff96723e */ /* 0x000fe200030006ff */
[----:B------:R-:W-:Y:S01]  /*9fc0*/  HADD2.F32 R101, -RZ, R7.H1_H1 ;  /* 0x30000007ff657230 */ /* 0x000fe20000004100 */
[----:B------:R-:W-:Y:S01]  /*9fd0*/  F2FP.F16.E4M3.UNPACK_B R151, R151.H1 ;  /* 0x00000097ff97723e */ /* 0x000fe200030006ff */
[--C-:B------:R-:W-:Y:S01]  /*9fe0*/  HADD2.F32 R102, -RZ, R6.reuse.H0_H0 ;  /* 0x20000006ff667230 */ /* 0x100fe20000004100 */
[----:B------:R-:W-:Y:S01]  /*9ff0*/  F2FP.F16.E4M3.UNPACK_B R138, R163 ;  /* 0x000000a3ff8a723e */ /* 0x000fe200020006ff */
[----:B------:R-:W-:Y:S01]  /*a000*/  HADD2.F32 R105, -RZ, R6.H1_H1 ;  /* 0x30000006ff697230 */ /* 0x000fe20000004100 */
[----:B------:R-:W-:Y:S01]  /*a010*/  R2UR UR5, R197 ;  /* 0x00000000c50572ca */ /* 0x000fe200000e0000 */
[--C-:B------:R-:W-:Y:S01]  /*a020*/  HADD2.F32 R106, -RZ, R5.reuse.H0_H0 ;  /* 0x20000005ff6a7230 */ /* 0x100fe20000004100 */
[----:B------:R-:W-:Y:S01]  /*a030*/  F2FP.F16.E4M3.UNPACK_B R116, R157 ;  /* 0x0000009dff74723e */ /* 0x000fe200020006ff */
[----:B------:R-:W-:Y:S01]  /*a040*/  HADD2.F32 R109, -RZ, R5.H1_H1 ;  /* 0x30000005ff6d7230 */ /* 0x000fe20000004100 */
[----:B------:R-:W-:Y:S01]  /*a050*/  F2FP.F16.E4M3.UNPACK_B R120, R158 ;  /* 0x0000009eff78723e */ /* 0x000fe200020006ff */
[--C-:B------:R-:W-:Y:S01]  /*a060*/  HADD2.F32 R110, -RZ, R4.reuse.H0_H0 ;  /* 0x20000004ff6e7230 */ /* 0x100fe20000004100 */
[----:B------:R-:W-:Y:S01]  /*a070*/  F2FP.F16.E4M3.UNPACK_B R124, R159 ;  /* 0x0000009fff7c723e */ /* 0x000fe200020006ff */
[----:B------:R-:W-:Y:S01]  /*a080*/  HADD2.F32 R113, -RZ, R4.H1_H1 ;  /* 0x30000004ff717230 */ /* 0x000fe20000004100 */
[----:B------:R-:W-:Y:S01]  /*a090*/  F2FP.F16.E4M3.UNPACK_B R128, R160 ;  /* 0x000000a0ff80723e */ /* 0x000fe200020006ff */
[----:B------:R-:W1:Y:S01]  /*a0a0*/  LDTM.x64 R4, tmem[UR4+0xc0] ;  /* 0x0000c004000479ee */ /* 0x000e620008340000 */
[--C-:B------:R-:W-:Y:S01]  /*a0b0*/  HADD2.F32 R0, -RZ, R2.reuse.H0_H0 ;  /* 0x20000002ff007230 */ /* 0x100fe20000004100 */
[----:B------:R-:W-:Y:S01]  /*a0c0*/  NOP ;  /* 0x0000000000007918 */ /* 0x000fe20000000000 */
[----:B------:R-:W-:Y:S01]  /*a0d0*/  HADD2.F32 R2, -RZ, R2.H1_H1 ;  /* 0x30000002ff027230 */ /* 0x000fe20000004100 */
[----:B------:R-:W-:Y:S01]  /*a0e0*/  UIADD3 UR5, UPT, UPT, UR5, 0xf0, URZ ;  /* 0x000000f005057890 */ /* 0x000fe2000fffe0ff */
[--C-:B------:R-:W-:Y:S01]  /*a0f0*/  HADD2.F32 R86, -RZ, R149.reuse.H1_H1 ;  /* 0x30000095ff567230 */ /* 0x100fe20000004100 */
[----:B------:R-:W-:Y:S01]  /*a100*/  F2FP.F16.E4M3.UNPACK_B R132, R161 ;  /* 0x000000a1ff84723e */ /* 0x000fe200020006ff */
[--C-:B------:R-:W-:Y:S01]  /*a110*/  HADD2.F32 R114, -RZ, R116.reuse.H0_H0 ;  /* 0x20000074ff727230 */ /* 0x100fe20000004100 */
[----:B------:R-:W-:Y:S01]  /*a120*/  UPRMT UR5, UR37, 0x654, UR5 ;  /* 0x0000065425057896 */ /* 0x000fe20008000005 */
[----:B------:R-:W-:Y:S01]  /*a130*/  HADD2.F32 R117, -RZ, R116.H1_H1 ;  /* 0x30000074ff757230 */ /* 0x000fe20000004100 */
[----:B------:R-:W-:Y:S01]  /*a140*/  F2FP.F16.E4M3.UNPACK_B R136, R162 ;  /* 0x000000a2ff88723e */ /* 0x000fe200020006ff */
[--C-:B------:R-:W-:Y:S01]  /*a150*/  HADD2.F32 R118, -RZ, R120.reuse.H0_H0 ;  /* 0x20000078ff767230 */ /* 0x100fe20000004100 */
[----:B------:R-:W-:Y:S01]  /*a160*/  F2FP.F16.E4M3.UNPACK_B R152, R152.H1 ;  /* 0x00000098ff98723e */ /* 0x000fe200030006ff */
[----:B------:R-:W-:Y:S01]  /*a170*/  HADD2.F32 R121, -RZ, R120.H1_H1 ;  /* 0x30000078ff797230 */ /* 0x000fe20000004100 */
[----:B------:R-:W-:Y:S01]  /*a180*/  F2FP.F16.E4M3.UNPACK_B R153, R153.H1 ;  /* 0x00000099ff99723e */ /* 0x000fe200030006ff */
[--C-:B------:R-:W-:Y:S01]  /*a190*/  HADD2.F32 R122, -RZ, R124.reuse.H0_H0 ;  /* 0x2000007cff7a7230 */ /* 0x100fe20000004100 */
[----:B------:R-:W-:Y:S01]  /*a1a0*/  F2FP.F16.E4M3.UNPACK_B R154, R154.H1 ;  /* 0x0000009aff9a723e */ /* 0x000fe200030006ff */
[----:B-1----:R-:W-:Y:S01]  /*a1b0*/  SYNCS.ARRIVE.TRANS64.RED.A1T0 RZ, [UR5], RZ ;  /* 0x000000ffffff79a7 */ /* 0x002fe20008100405 */
[----:B------:R-:W-:Y:S01]  /*a1c0*/  HADD2.F32 R125, -RZ, R124.H1_H1 ;  /* 0x3000007cff7d7230 */ /* 0x000fe20000004100 */
[----:B------:R-:W-:Y:S01]  /*a1d0*/  F2FP.F16.E4M3.UNPACK_B R155, R155.H1 ;  /* 0x0000009bff9b723e */ /* 0x000fe200030006ff */
[--C-:B------:R-:W-:Y:S01]  /*a1e0*/  HADD2.F32 R126, -RZ, R128.reuse.H0_H0 ;  /* 0x20000080ff7e7230 */ /* 0x100fe20000004100 */
[----:B------:R-:W-:Y:S01]  /*a1f0*/  F2FP.F16.E4M3.UNPACK_B R156, R156.H1 ;  /* 0x0000009cff9c723e */ /* 0x000fe200030006ff */
[----:B------:R-:W-:Y:S01]  /*a200*/  HADD2.F32 R129, -RZ, R128.H1_H1 ;  /* 0x30000080ff817230 */ /* 0x000fe20000004100 */
[----:B------:R-:W-:Y:S01]  /*a210*/  F2FP.F16.E4M3.UNPACK_B R157, R157.H1 ;  /* 0x0000009dff9d723e */ /* 0x000fe200030006ff */
[C---:B------:R-:W-:Y:S01]  /*a220*/  FMUL R4, R78.reuse, R4 ;  /* 0x000000044e047220 */ /* 0x040fe20000400000 */
[C---:B------:R-:W-:Y:S01]  /*a230*/  FMUL R5, R78.reuse, R5 ;  /* 0x000000054e057220 */ /* 0x040fe20000400000 */
[----:B------:R-:W-:Y:S02]  /*a240*/  HADD2.F32 R3, -RZ, R148.H0_H0 ;  /* 0x20000094ff037230 */ /* 0x000fe40000004100 */
        /* <DEDUP_REMOVED lines=11> */
[----:B------:R-:W-:Y:S02]  /*a300*/  HADD2.F32 R130, -RZ, R132.H0_H0 ;  /* 0x20000084ff827230 */ /* 0x000fe40000004100 */
[C---:B------:R-:W-:Y:S01]  /*a310*/  FMUL R6, R78.reuse, R6 ;  /* 0x000000064e067220 */ /* 0x040fe20000400000 */
[----:B------:R-:W-:Y:S02]  /*a320*/  HADD2.F32 R82, -RZ, R148.H1_H1 ;  /* 0x30000094ff527230 */ /* 0x000fe40000004100 */
[C---:B------:R-:W-:Y:S01]  /*a330*/  FMUL R7, R78.reuse, R7 ;  /* 0x000000074e077220 */ /* 0x040fe20000400000 */
[----:B------:R-:W-:Y:S02]  /*a340*/  HADD2.F32 R85, -RZ, R149.H0_H0 ;  /* 0x20000095ff557230 */ /* 0x000fe40000004100 */
[C---:B------:R-:W-:Y:S01]  /*a350*/  FFMA R6, R81.reuse, R3, R6 ;  /* 0x0000000351067223 */ /* 0x040fe20000000006 */
[----:B------:R-:W-:Y:S02]  /*a360*/  HADD2.F32 R133, -RZ, R132.H1_H1 ;  /* 0x30000084ff857230 */ /* 0x000fe40000004100 */
[C---:B------:R-:W-:Y:S01]  /*a370*/  FFMA R7, R81.reuse, R82, R7 ;  /* 0x0000005251077223 */ /* 0x040fe20000000007 */
[C---:B------:R-:W-:Y:S01]  /*a380*/  FFMA R8, R81.reuse, R83, R8 ;  /* 0x0000005351087223 */ /* 0x040fe20000000008 */
[C---:B------:R-:W-:Y:S01]  /*a390*/  FFMA R9, R81.reuse, R84, R9 ;  /* 0x0000005451097223 */ /* 0x040fe20000000009 */
[--C-:B------:R-:W-:Y:S02]  /*a3a0*/  HADD2.F32 R82, -RZ, R138.reuse.H0_H0 ;  /* 0x2000008aff527230 */ /* 0x100fe40000004100 */
[C---:B------:R-:W-:Y:S01]  /*a3b0*/  FMUL R10, R78.reuse, R10 ;  /* 0x0000000a4e0a7220 */ /* 0x040fe20000400000 */
[----:B------:R-:W-:Y:S02]  /*a3c0*/  HADD2.F32 R83, -RZ, R138.H1_H1 ;  /* 0x3000008aff537230 */ /* 0x000fe40000004100 */
[C---:B------:R-:W-:Y:S01]  /*a3d0*/  FMUL R11, R78.reuse, R11 ;  /* 0x0000000b4e0b7220 */ /* 0x040fe20000400000 */
[----:B------:R-:W-:Y:S02]  /*a3e0*/  HADD2.F32 R89, -RZ, R150.H0_H0 ;  /* 0x20000096ff597230 */ /* 0x000fe40000004100 */
[C---:B------:R-:W-:Y:S01]  /*a3f0*/  FFMA R10, R81.reuse, R85, R10 ;  /* 0x00000055510a7223 */ /* 0x040fe2000000000a */
[--C-:B------:R-:W-:Y:S02]  /*a400*/  HADD2.F32 R134, -RZ, R136.reuse.H0_H0 ;  /* 0x20000088ff867230 */ /* 0x100fe40000004100 */
[C---:B------:R-:W-:Y:S01]  /*a410*/  FFMA R11, R81.reuse, R86, R11 ;  /* 0x00000056510b7223 */ /* 0x040fe2000000000b */
[C---:B------:R-:W-:Y:S01]  /*a420*/  FFMA R12, R81.reuse, R87, R12 ;  /* 0x00000057510c7223 */ /* 0x040fe2000000000c */
[----:B------:R-:W-:Y:S01]  /*a430*/  FFMA R13, R81, R88, R13 ;  /* 0x00000058510d7223 */ /* 0x000fe2000000000d */
[----:B------:R-:W-:Y:S01]  /*a440*/  F2FP.SATFINITE.RELU.E4M3.F32.PACK_AB_MERGE_C R86, R7, R6, RZ ;  /* 0x000000060756723e */ /* 0x000fe200048078ff */
[C---:B------:R-:W-:Y:S01]  /*a450*/  FMUL R7, R78.reuse, R24 ;  /* 0x000000184e077220 */ /* 0x040fe20000400000 */
[----:B------:R-:W-:Y:S01]  /*a460*/  F2FP.SATFINITE.RELU.E4M3.F32.PACK_AB_MERGE_C R138, R11, R10, RZ ;  /* 0x0000000a0b8a723e */ /* 0x000fe200048078ff */
[C---:B------:R-:W-:Y:S01]  /*a470*/  FMUL R10, R78.reuse, R25 ;  /* 0x000000194e0a7220 */ /* 0x040fe20000400000 */
[C---:B------:R-:W-:Y:S01]  /*a480*/  FMUL R25, R78.reuse, R32 ;  /* 0x000000204e197220 */ /* 0x040fe20000400000 */
[----:B------:R-:W-:Y:S02]  /*a490*/  HADD2.F32 R137, -RZ, R136.H1_H1 ;  /* 0x30000088ff897230 */ /* 0x000fe40000004100 */
[C---:B------:R-:W-:Y:S01]  /*a4a0*/  FMUL R14, R78.reuse, R14 ;  /* 0x0000000e4e0e7220 */ /* 0x040fe20000400000 */
[----:B------:R-:W-:Y:S02]  /*a4b0*/  HADD2.F32 R90, -RZ, R150.H1_H1 ;  /* 0x30000096ff5a7230 */ /* 0x000fe40000004100 */
[C---:B------:R-:W-:Y:S01]  /*a4c0*/  FMUL R15, R78.reuse, R15 ;  /* 0x0000000f4e0f7220 */ /* 0x040fe20000400000 */
[--C-:B------:R-:W-:Y:S02]  /*a4d0*/  HADD2.F32 R93, -RZ, R151.reuse.H0_H0 ;  /* 0x20000097ff5d7230 */ /* 0x100fe40000004100 */
[C---:B------:R-:W-:Y:S01]  /*a4e0*/  FFMA R14, R81.reuse, R89, R14 ;  /* 0x00000059510e7223 */ /* 0x040fe2000000000e */
[----:B------:R-:W-:Y:S02]  /*a4f0*/  HADD2.F32 R94, -RZ, R151.H1_H1 ;  /* 0x30000097ff5e7230 */ /* 0x000fe40000004100 */
[C---:B------:R-:W-:Y:S01]  /*a500*/  FFMA R15, R81.reuse, R90, R15 ;  /* 0x0000005a510f7223 */ /* 0x040fe2000000000f */
[C---:B------:R-:W-:Y:S01]  /*a510*/  FFMA R16, R81.reuse, R91, R16 ;  /* 0x0000005b51107223 */ /* 0x040fe20000000010 */
[----:B------:R-:W-:Y:S01]  /*a520*/  FFMA R17, R81, R92, R17 ;  /* 0x0000005c51117223 */ /* 0x000fe20000000011 */
[C---:B------:R-:W-:Y:S01]  /*a530*/  FMUL R18, R78.reuse, R18 ;  /* 0x000000124e127220 */ /* 0x040fe20000400000 */
[C---:B------:R-:W-:Y:S01]  /*a540*/  FMUL R19, R78.reuse, R19 ;  /* 0x000000134e137220 */ /* 0x040fe20000400000 */
[--C-:B------:R-:W-:Y:S01]  /*a550*/  HADD2.F32 R96, -RZ, R152.reuse.H0_H0 ;  /* 0x20000098ff607230 */ /* 0x100fe20000004100 */
[----:B------:R-:W-:Y:S01]  /*a560*/  F2FP.SATFINITE.RELU.E4M3.F32.PACK_AB_MERGE_C R14, R15, R14, RZ ;  /* 0x0000000e0f0e723e */ /* 0x000fe200048078ff */
[C---:B------:R-:W-:Y:S01]  /*a570*/  FFMA R18, R81.reuse, R93, R18 ;  /* 0x0000005d51127223 */ /* 0x040fe20000000012 */
[C---:B------:R-:W-:Y:S01]  /*a580*/  FFMA R19, R81.reuse, R94, R19 ;  /* 0x0000005e51137223 */ /* 0x040fe20000000013 */
[C---:B------:R-:W-:Y:S01]  /*a590*/  FFMA R0, R81.reuse, R95, R0 ;  /* 0x0000005f51007223 */ /* 0x040fe20000000000 */
[----:B------:R-:W-:Y:S01]  /*a5a0*/  FFMA R2, R81, R97, R2 ;  /* 0x0000006151027223 */ /* 0x000fe20000000002 */
[----:B------:R-:W-:Y:S02]  /*a5b0*/  HADD2.F32 R99, -RZ, R152.H1_H1 ;  /* 0x30000098ff637230 */ /* 0x000fe40000004100 */
[C---:B------:R-:W-:Y:S01]  /*a5c0*/  FMUL R3, R78.reuse, R22 ;  /* 0x000000164e037220 */ /* 0x040fe20000400000 */
[----:B------:R-:W-:Y:S01]  /*a5d0*/  F2FP.SATFINITE.RELU.E4M3.F32.PACK_AB_MERGE_C R18, R19, R18, RZ ;  /* 0x000000121312723e */ /* 0x000fe200048078ff */
[C---:B------:R-:W-:Y:S01]  /*a5e0*/  FMUL R22, R78.reuse, R29 ;  /* 0x0000001d4e167220 */ /* 0x040fe20000400000 */
[C---:B------:R-:W-:Y:S01]  /*a5f0*/  FMUL R29, R78.reuse, R36 ;  /* 0x000000244e1d7220 */ /* 0x040fe20000400000 */
[C---:B------:R-:W-:Y:S01]  /*a600*/  FFMA R3, R81.reuse, R96, R3 ;  /* 0x0000006051037223 */ /* 0x040fe20000000003 */
[C---:B------:R-:W-:Y:S01]  /*a610*/  FMUL R6, R78.reuse, R23 ;  /* 0x000000174e067220 */ /* 0x040fe20000400000 */
[--C-:B------:R-:W-:Y:S02]  /*a620*/  HADD2.F32 R100, -RZ, R153.reuse.H0_H0 ;  /* 0x20000099ff647230 */ /* 0x100fe40000004100 */
[C---:B------:R-:W-:Y:S01]  /*a630*/  FMUL R11, R78.reuse, R26 ;  /* 0x0000001a4e0b7220 */ /* 0x040fe20000400000 */
[----:B------:R-:W-:Y:S02]  /*a640*/  HADD2.F32 R103, -RZ, R153.H1_H1 ;  /* 0x30000099ff677230 */ /* 0x000fe40000004100 */
[C---:B------:R-:W-:Y:S01]  /*a650*/  FFMA R6, R81.reuse, R99, R6 ;  /* 0x0000006351067223 */ /* 0x040fe20000000006 */
[C---:B------:R-:W-:Y:S01]  /*a660*/  FFMA R7, R81.reuse, R98, R7 ;  /* 0x0000006251077223 */ /* 0x040fe20000000007 */
[C---:B------:R-:W-:Y:S01]  /*a670*/  FFMA R10, R81.reuse, R101, R10 ;  /* 0x00000065510a7223 */ /* 0x040fe2000000000a */
[C---:B------:R-:W-:Y:S01]  /*a680*/  FFMA R11, R81.reuse, R100, R11 ;  /* 0x00000064510b7223 */ /* 0x040fe2000000000b */
[----:B------:R-:W-:Y:S01]  /*a690*/  FMUL R26, R78, R33 ;  /* 0x000000214e1a7220 */ /* 0x000fe20000400000 */
[----:B------:R-:W-:Y:S01]  /*a6a0*/  F2FP.SATFINITE.RELU.E4M3.F32.PACK_AB_MERGE_C R3, R6, R3, RZ ;  /* 0x000000030603723e */ /* 0x000fe200048078ff */
[C---:B------:R-:W-:Y:S01]  /*a6b0*/  FMUL R33, R78.reuse, R40 ;  /* 0x000000284e217220 */ /* 0x040fe20000400000 */
        /* <DEDUP_REMOVED lines=8> */
[C---:B------:R-:W-:Y:S01]  /*a740*/  FMUL R30, R78.reuse, R37 ;  /* 0x000000254e1e7220 */ /* 0x040fe20000400000 */
[C---:B------:R-:W-:Y:S01]  /*a750*/  FMUL R37, R78.reuse, R44 ;  /* 0x0000002c4e257220 */ /* 0x040fe20000400000 */
[C---:B------:R-:W-:Y:S01]  /*a760*/  FMUL R24, R78.reuse, R31 ;  /* 0x0000001f4e187220 */ /* 0x040fe20000400000 */
[----:B------:R-:W-:Y:S01]  /*a770*/  F2FP.F16.E4M3.UNPACK_B R158, R158.H1 ;  /* 0x0000009eff9e723e */ /* 0x000fe200030006ff */
[--C-:B------:R-:W-:Y:S02]  /*a780*/  HADD2.F32 R108, -RZ, R155.reuse.H0_H0 ;  /* 0x2000009bff6c7230 */ /* 0x100fe40000004100 */
[----:B------:R-:W-:Y:S01]  /*a790*/  FMUL R27, R78, R34 ;  /* 0x000000224e1b7220 */ /* 0x000fe20000400000 */
[----:B------:R-:W-:Y:S02]  /*a7a0*/  HADD2.F32 R111, -RZ, R155.H1_H1 ;  /* 0x3000009bff6f7230 */ /* 0x000fe40000004100 */
[C---:B------:R-:W-:Y:S01]  /*a7b0*/  FFMA R24, R81.reuse, R107, R24 ;  /* 0x0000006b51187223 */ /* 0x040fe20000000018 */
[----:B------:R-:W-:Y:S01]  /*a7c0*/  F2FP.F16.E4M3.UNPACK_B R159, R159.H1 ;  /* 0x0000009fff9f723e */ /* 0x000fe200030006ff */
[C---:B------:R-:W-:Y:S01]  /*a7d0*/  FFMA R25, R81.reuse, R106, R25 ;  /* 0x0000006a51197223 */ /* 0x040fe20000000019 */
[C---:B------:R-:W-:Y:S01]  /*a7e0*/  FFMA R26, R81.reuse, R109, R26 ;  /* 0x0000006d511a7223 */ /* 0x040fe2000000001a */
[----:B------:R-:W-:Y:S01]  /*a7f0*/  F2FP.F16.E4M3.UNPACK_B R160, R160.H1 ;  /* 0x000000a0ffa0723e */ /* 0x000fe200030006ff */
[C---:B------:R-:W-:Y:S01]  /*a800*/  FFMA R27, R81.reuse, R108, R27 ;  /* 0x0000006c511b7223 */ /* 0x040fe2000000001b */
[----:B------:R-:W-:Y:S01]  /*a810*/  F2FP.SATFINITE.RELU.E4M3.F32.PACK_AB_MERGE_C R6, R24, R23, RZ ;  /* 0x000000171806723e */ /* 0x000fe200048078ff */
[C---:B------:R-:W-:Y:S01]  /*a820*/  FMUL R34, R78.reuse, R41 ;  /* 0x000000294e227220 */ /* 0x040fe20000400000 */
[C---:B------:R-:W-:Y:S01]  /*a830*/  FMUL R41, R78.reuse, R48 ;  /* 0x000000304e297220 */ /* 0x040fe20000400000 */
[----:B------:R-:W-:Y:S01]  /*a840*/  FMUL R28, R78, R35 ;  /* 0x000000234e1c7220 */ /* 0x000fe20000400000 */
[----:B------:R-:W-:Y:S01]  /*a850*/  F2FP.F16.E4M3.UNPACK_B R161, R161.H1 ;  /* 0x000000a1ffa1723e */ /* 0x000fe200030006ff */
[--C-:B------:R-:W-:Y:S01]  /*a860*/  HADD2.F32 R112, -RZ, R156.reuse.H0_H0 ;  /* 0x2000009cff707230 */ /* 0x100fe20000004100 */
[----:B------:R-:W-:Y:S01]  /*a870*/  F2FP.SATFINITE.RELU.E4M3.F32.PACK_AB_MERGE_C R6, R22, R21, R6 ;  /* 0x000000151606723e */ /* 0x000fe20004807806 */
[C---:B------:R-:W-:Y:S01]  /*a880*/  FFMA R28, R81.reuse, R111, R28 ;  /* 0x0000006f511c7223 */ /* 0x040fe2000000001c */
[C---:B------:R-:W-:Y:S01]  /*a890*/  FFMA R29, R81.reuse, R110, R29 ;  /* 0x0000006e511d7223 */ /* 0x040fe2000000001d */
[C---:B------:R-:W-:Y:S01]  /*a8a0*/  FFMA R30, R81.reuse, R113, R30 ;  /* 0x00000071511e7223 */ /* 0x040fe2000000001e */
[----:B------:R-:W-:Y:S02]  /*a8b0*/  HADD2.F32 R115, -RZ, R156.H1_H1 ;  /* 0x3000009cff737230 */ /* 0x000fe40000004100 */
[C---:B------:R-:W-:Y:S01]  /*a8c0*/  FMUL R31, R78.reuse, R38 ;  /* 0x000000264e1f7220 */ /* 0x040fe20000400000 */
[----:B------:R-:W-:Y:S01]  /*a8d0*/  F2FP.F16.E4M3.UNPACK_B R162, R162.H1 ;  /* 0x000000a2ffa2723e */ /* 0x000fe200030006ff */
[C---:B------:R-:W-:Y:S01]  /*a8e0*/  FMUL R38, R78.reuse, R45 ;  /* 0x0000002d4e267220 */ /* 0x040fe20000400000 */
[C---:B------:R-:W-:Y:S01]  /*a8f0*/  FMUL R45, R78.reuse, R52 ;  /* 0x000000344e2d7220 */ /* 0x040fe20000400000 */
[----:B------:R-:W-:Y:S01]  /*a900*/  F2FP.F16.E4M3.UNPACK_B R163, R163.H1 ;  /* 0x000000a3ffa3723e */ /* 0x000fe200030006ff */
[----:B------:R-:W-:Y:S01]  /*a910*/  FFMA R31, R81, R112, R31 ;  /* 0x00000070511f7223 */ /* 0x000fe2000000001f */
[----:B------:R-:W-:Y:S01]  /*a920*/  FMUL R52, R78, R59 ;  /* 0x0000003b4e347220 */ /* 0x000fe20000400000 */
[----:B------:R-:W-:Y:S01]  /*a930*/  IADD3 R76, PT, PT, R76, 0x1, RZ ;  /* 0x000000014c4c7810 */ /* 0x000fe20007ffe0ff */
[C---:B------:R-:W-:Y:S01]  /*a940*/  FMUL R59, R78.reuse, R66 ;  /* 0x000000424e3b7220 */ /* 0x040fe20000400000 */
[----:B------:R-:W-:Y:S01]  /*a950*/  F2FP.SATFINITE.RELU.E4M3.F32.PACK_AB_MERGE_C R66, R13, R12, R14 ;  /* 0x0000000c0d42723e */ /* 0x000fe2000480780e */
[C---:B------:R-:W-:Y:S01]  /*a960*/  FMUL R32, R78.reuse, R39 ;  /* 0x000000274e207220 */ /* 0x040fe20000400000 */
[--C-:B------:R-:W-:Y:S02]  /*a970*/  HADD2.F32 R116, -RZ, R157.reuse.H0_H0 ;  /* 0x2000009dff747230 */ /* 0x100fe40000004100 */
[C---:B------:R-:W-:Y:S01]  /*a980*/  FMUL R35, R78.reuse, R42 ;  /* 0x0000002a4e237220 */ /* 0x040fe20000400000 */
[----:B------:R-:W-:Y:S02]  /*a990*/  HADD2.F32 R119, -RZ, R157.H1_H1 ;  /* 0x3000009dff777230 */ /* 0x000fe40000004100 */
[C---:B------:R-:W-:Y:S01]  /*a9a0*/  FFMA R32, R81.reuse, R115, R32 ;  /* 0x0000007351207223 */ /* 0x040fe20000000020 */
[----:B------:R-:W-:Y:S01]  /*a9b0*/  FMUL R36, R78, R43 ;  /* 0x0000002b4e247220 */ /* 0x000fe20000400000 */
[C---:B------:R-:W-:Y:S01]  /*a9c0*/  FFMA R33, R81.reuse, R114, R33 ;  /* 0x0000007251217223 */ /* 0x040fe20000000021 */
[C---:B------:R-:W-:Y:S01]  /*a9d0*/  FFMA R34, R81.reuse, R117, R34 ;  /* 0x0000007551227223 */ /* 0x040fe20000000022 */
[--C-:B------:R-:W-:Y:S01]  /*a9e0*/  HADD2.F32 R120, -RZ, R158.reuse.H0_H0 ;  /* 0x2000009eff787230 */ /* 0x100fe20000004100 */
[----:B------:R-:W-:Y:S01]  /*a9f0*/  F2FP.SATFINITE.RELU.E4M3.F32.PACK_AB_MERGE_C R32, R32, R31, RZ ;  /* 0x0000001f2020723e */ /* 0x000fe200048078ff */
[C---:B------:R-:W-:Y:S01]  /*aa00*/  FFMA R35, R81.reuse, R116, R35 ;  /* 0x0000007451237223 */ /* 0x040fe20000000023 */
[----:B------:R-:W-:Y:S02]  /*aa10*/  HADD2.F32 R123, -RZ, R158.H1_H1 ;  /* 0x3000009eff7b7230 */ /* 0x000fe40000004100 */
[----:B------:R-:W-:Y:S01]  /*aa20*/  FMUL R39, R78, R46 ;  /* 0x0000002e4e277220 */ /* 0x000fe20000400000 */
[----:B------:R-:W-:Y:S01]  /*aa30*/  F2FP.SATFINITE.RELU.E4M3.F32.PACK_AB_MERGE_C R32, R30, R29, R32 ;  /* 0x0000001d1e20723e */ /* 0x000fe20004807820 */
[C---:B------:R-:W-:Y:S01]  /*aa40*/  FFMA R36, R81.reuse, R119, R36 ;  /* 0x0000007751247223 */ /* 0x040fe20000000024 */
[C---:B------:R-:W-:Y:S01]  /*aa50*/  FMUL R40, R78.reuse, R47 ;  /* 0x0000002f4e287220 */ /* 0x040fe20000400000 */
[C---:B------:R-:W-:Y:S01]  /*aa60*/  FFMA R37, R81.reuse, R118, R37 ;  /* 0x0000007651257223 */ /* 0x040fe20000000025 */
[C---:B------:R-:W-:Y:S01]  /*aa70*/  FFMA R38, R81.reuse, R121, R38 ;  /* 0x0000007951267223 */ /* 0x040fe20000000026 */
[C---:B------:R-:W-:Y:S01]  /*aa80*/  FMUL R42, R78.reuse, R49 ;  /* 0x000000314e2a7220 */ /* 0x040fe20000400000 */
        /* <DEDUP_REMOVED lines=8> */
[C---:B------:R-:W-:Y:S01]  /*ab10*/  FMUL R57, R78.reuse, R64 ;  /* 0x000000404e397220 */ /* 0x040fe20000400000 */
[----:B------:R-:W-:Y:S01]  /*ab20*/  FFMA R42, R81, R125, R42 ;  /* 0x0000007d512a7223 */ /* 0x000fe2000000002a */
[C---:B------:R-:W-:Y:S01]  /*ab30*/  FMUL R46, R78.reuse, R53 ;  /* 0x000000354e2e7220 */ /* 0x040fe20000400000 */
[--C-:B------:R-:W-:Y:S01]  /*ab40*/  HADD2.F32 R128, -RZ, R160.reuse.H0_H0 ;  /* 0x200000a0ff807230 */ /* 0x100fe20000004100 */
[----:B------:R-:W-:Y:S01]  /*ab50*/  F2FP.SATFINITE.RELU.E4M3.F32.PACK_AB_MERGE_C R64, R5, R4, R86 ;  /* 0x000000040540723e */ /* 0x000fe20004807856 */
[C---:B------:R-:W-:Y:S01]  /*ab60*/  FMUL R51, R78.reuse, R58 ;  /* 0x0000003a4e337220 */ /* 0x040fe20000400000 */
[C---:B------:R-:W-:Y:S01]  /*ab70*/  FMUL R53, R78.reuse, R60 ;  /* 0x0000003c4e357220 */ /* 0x040fe20000400000 */
[C---:B------:R-:W-:Y:S01]  /*ab80*/  FFMA R43, R81.reuse, R124, R43 ;  /* 0x0000007c512b7223 */ /* 0x040fe2000000002b */
[----:B------:R-:W-:Y:S02]  /*ab90*/  HADD2.F32 R131, -RZ, R160.H1_H1 ;  /* 0x300000a0ff837230 */ /* 0x000fe40000004100 */
[C---:B------:R-:W-:Y:S01]  /*aba0*/  FMUL R47, R78.reuse, R54 ;  /* 0x000000364e2f7220 */ /* 0x040fe20000400000 */
[C---:B------:R-:W-:Y:S01]  /*abb0*/  FMUL R58, R78.reuse, R65 ;  /* 0x000000414e3a7220 */ /* 0x040fe20000400000 */
[----:B------:R-:W-:Y:S01]  /*abc0*/  FMUL R60, R78, R67 ;  /* 0x000000434e3c7220 */ /* 0x000fe20000400000 */
[----:B------:R-:W-:Y:S01]  /*abd0*/  F2FP.SATFINITE.RELU.E4M3.F32.PACK_AB_MERGE_C R5, R20, R11, RZ ;  /* 0x0000000b1405723e */ /* 0x000fe200048078ff */
[----:B------:R-:W-:Y:S01]  /*abe0*/  FFMA R44, R81, R127, R44 ;  /* 0x0000007f512c7223 */ /* 0x000fe2000000002c */
[C---:B------:R-:W-:Y:S01]  /*abf0*/  FMUL R48, R78.reuse, R55 ;  /* 0x000000374e307220 */ /* 0x040fe20000400000 */
[----:B------:R-:W-:Y:S01]  /*ac00*/  F2FP.SATFINITE.RELU.E4M3.F32.PACK_AB_MERGE_C R65, R9, R8, R138 ;  /* 0x000000080941723e */ /* 0x000fe2000480788a */
[----:B------:R-:W-:Y:S01]  /*ac10*/  FFMA R45, R81, R126, R45 ;  /* 0x0000007e512d7223 */ /* 0x000fe2000000002d */
[----:B------:R-:W-:Y:S01]  /*ac20*/  F2FP.SATFINITE.RELU.E4M3.F32.PACK_AB_MERGE_C R67, R17, R16, R18 ;  /* 0x000000101143723e */ /* 0x000fe20004807812 */
[----:B------:R-:W-:Y:S01]  /*ac30*/  FMUL R49, R78, R56 ;  /* 0x000000384e317220 */ /* 0x000fe20000400000 */
[C---:B------:R-:W-:Y:S01]  /*ac40*/  FFMA R46, R81.reuse, R129, R46 ;  /* 0x00000081512e7223 */ /* 0x040fe2000000002e */
[--C-:B------:R-:W-:Y:S02]  /*ac50*/  HADD2.F32 R132, -RZ, R161.reuse.H0_H0 ;  /* 0x200000a1ff847230 */ /* 0x100fe40000004100 */
[C---:B------:R-:W-:Y:S01]  /*ac60*/  FFMA R47, R81.reuse, R128, R47 ;  /* 0x00000080512f7223 */ /* 0x040fe2000000002f */
[----:B------:R1:W-:Y:S01]  /*ac70*/  STS.128 [R176+UR47+0xa200], R64 ;  /* 0x00a20040b0007988 */ /* 0x0003e20008000c2f */
[----:B------:R-:W-:Y:S01]  /*ac80*/  HADD2.F32 R135, -RZ, R161.H1_H1 ;  /* 0x300000a1ff877230 */ /* 0x000fe20000004100 */
[----:B------:R-:W-:Y:S01]  /*ac90*/  F2FP.SATFINITE.RELU.E4M3.F32.PACK_AB_MERGE_C R5, R10, R7, R5 ;  /* 0x000000070a05723e */ /* 0x000fe20004807805 */
[C---:B------:R-:W-:Y:S01]  /*aca0*/  FFMA R48, R81.reuse, R131, R48 ;  /* 0x0000008351307223 */ /* 0x040fe20000000030 */
[----:B------:R-:W-:Y:S01]  /*acb0*/  F2FP.SATFINITE.RELU.E4M3.F32.PACK_AB_MERGE_C R7, R28, R27, RZ ;  /* 0x0000001b1c07723e */ /* 0x000fe200048078ff */
        /* <DEDUP_REMOVED lines=8> */
[----:B------:R-:W-:Y:S01]  /*ad40*/  FMUL R56, R78, R63 ;  /* 0x0000003f4e387220 */ /* 0x000fe20000400000 */
[----:B------:R-:W-:Y:S01]  /*ad50*/  F2FP.SATFINITE.RELU.E4M3.F32.PACK_AB_MERGE_C R4, R2, R0, R3 ;  /* 0x000000000204723e */ /* 0x000fe20004807803 */
[C---:B------:R-:W-:Y:S01]  /*ad60*/  FFMA R53, R81.reuse, R134, R53 ;  /* 0x0000008651357223 */ /* 0x040fe20000000035 */
[----:B------:R-:W-:Y:S01]  /*ad70*/  F2FP.SATFINITE.RELU.E4M3.F32.PACK_AB_MERGE_C R7, R26, R25, R7 ;  /* 0x000000191a07723e */ /* 0x000fe20004807807 */
[C---:B------:R-:W-:Y:S01]  /*ad80*/  FFMA R54, R81.reuse, R137, R54 ;  /* 0x0000008951367223 */ /* 0x040fe20000000036 */
[--C-:B------:R-:W-:Y:S02]  /*ad90*/  HADD2.F32 R84, -RZ, R163.reuse.H0_H0 ;  /* 0x200000a3ff547230 */ /* 0x100fe40000004100 */
[C---:B------:R-:W-:Y:S01]  /*ada0*/  FFMA R55, R81.reuse, R136, R55 ;  /* 0x0000008851377223 */ /* 0x040fe20000000037 */
[----:B------:R-:W-:Y:S01]  /*adb0*/  HADD2.F32 R85, -RZ, R163.H1_H1 ;  /* 0x300000a3ff557230 */ /* 0x000fe20000004100 */
[----:B------:R1:W-:Y:S01]  /*adc0*/  STS.128 [R196+0xa010], R4 ;  /* 0x00a01004c4007388 */ /* 0x0003e20000000c00 */
[----:B------:R-:W-:Y:S01]  /*add0*/  F2FP.SATFINITE.RELU.E4M3.F32.PACK_AB_MERGE_C R35, R36, R35, RZ ;  /* 0x000000232423723e */ /* 0x000fe200048078ff */
[C---:B------:R-:W-:Y:S01]  /*ade0*/  FFMA R56, R81.reuse, R139, R56 ;  /* 0x0000008b51387223 */ /* 0x040fe20000000038 */
[----:B------:R-:W-:Y:S01]  /*adf0*/  F2FP.SATFINITE.RELU.E4M3.F32.PACK_AB_MERGE_C R39, R40, R39, RZ ;  /* 0x000000272827723e */ /* 0x000fe200048078ff */
[C---:B------:R-:W-:Y:S01]  /*ae00*/  FFMA R57, R81.reuse, R82, R57 ;  /* 0x0000005251397223 */ /* 0x040fe20000000039 */
[----:B------:R-:W-:Y:S01]  /*ae10*/  F2FP.SATFINITE.RELU.E4M3.F32.PACK_AB_MERGE_C R43, R44, R43, RZ ;  /* 0x0000002b2c2b723e */ /* 0x000fe200048078ff */
[C---:B------:R-:W-:Y:S01]  /*ae20*/  FFMA R58, R81.reuse, R83, R58 ;  /* 0x00000053513a7223 */ /* 0x040fe2000000003a */
[C---:B------:R-:W-:Y:S01]  /*ae30*/  FFMA R59, R81.reuse, R84, R59 ;  /* 0x00000054513b7223 */ /* 0x040fe2000000003b */
[----:B------:R-:W-:Y:S01]  /*ae40*/  F2FP.SATFINITE.RELU.E4M3.F32.PACK_AB_MERGE_C R33, R34, R33, R35 ;  /* 0x000000212221723e */ /* 0x000fe20004807823 */
        /* <DEDUP_REMOVED lines=11> */
[----:B------:R-:W-:Y:S05]  /*af00*/  F2FP.SATFINITE.RELU.E4M3.F32.PACK_AB_MERGE_C R51, R58, R57, R59 ;  /* 0x000000393a33723e */ /* 0x000fea000480783b */
        /* <DEDUP_REMOVED lines=18> */
.L_x_128:
[----:B------:R-:W-:Y:S05]  /*b030*/  BSYNC.RECONVERGENT B0 ;  /* 0x0000000000007941 */ /* 0x000fea0003800200 */
.L_x_127:
[----:B------:R-:W-:Y:S01]  /*b040*/  BAR.SYNC.DEFER_BLOCKING 0x1, 0x80 ;  /* 0x0042000000007b1d */ /* 0x000fe20000010000 */
[----:B------:R-:W-:Y:S01]  /*b050*/  ISETP.NE.AND P2, PT, R194, RZ, PT ;  /* 0x000000ffc200720c */ /* 0x000fe20003f45270 */
[----:B------:R-:W-:Y:S01]  /*b060*/  IMAD.IADD R20, R75, 0x1, R147 ;  /* 0x000000014b147824 */ /* 0x000fe200078e0293 */
[----:B------:R-:W-:Y:S01]  /*b070*/  ISETP.NE.AND P0, PT, R195, 0x2, PT ;  /* 0x00000002c300780c */ /* 0x000fe20003f05270 */
[----:B------:R-:W-:Y:S01]  /*b080*/  IMAD.IADD R21, R77, 0x1, R174 ;  /* 0x000000014d157824 */ /* 0x000fe200078e02ae */
[----:B------:R-:W-:Y:S02]  /*b090*/  ISETP.NE.AND P1, PT, R76, 0x2, PT ;  /* 0x000000024c00780c */ /* 0x000fe40003f25270 */
[----:B------:R-:W-:Y:S02]  /*b0a0*/  SEL R3, RZ, 0x1, P0 ;  /* 0x00000001ff037807 */ /* 0x000fe40000000000 */
[----:B------:R-:W-:Y:S02]  /*b0b0*/  SEL R0, RZ, 0x1, P1 ;  /* 0x00000001ff007807 */ /* 0x000fe40000800000 */
[----:B------:R-:W-:Y:S02]  /*b0c0*/  LOP3.LUT R186, R186, R3, RZ, 0x3c, !PT ;  /* 0x00000003baba7212 */ /* 0x000fe400078e3cff */
[----:B------:R-:W-:Y:S02]  /*b0d0*/  LOP3.LUT R187, R187, R0, RZ, 0x3c, !PT ;  /* 0x00000000bbbb7212 */ /* 0x000fe400078e3cff */
[----:B------:R-:W-:Y:S02]  /*b0e0*/  @P2 R2UR UR36, R183 ;  /* 0x00000000b72422ca */ /* 0x000fe400000e0000 */
[----:B------:R-:W-:Y:S02]  /*b0f0*/  SEL R195, R195, RZ, P0 ;  /* 0x000000ffc3c37207 */ /* 0x000fe40000000000 */
[----:B------:R-:W-:Y:S01]  /*b100*/  SEL R76, R76, RZ, P1 ;  /* 0x000000ff4c4c7207 */ /* 0x000fe20000800000 */
[----:B------:R-:W-:Y:S10]  /*b110*/  @P2 BRA `(.L_x_129) ;  /* 0xffffff9800c02947 */ /* 0x000ff4000383ffff */
[----:B------:R-:W-:Y:S05]  /*b120*/  EXIT ;  /* 0x000000000000794d */ /* 0x000fea0003800000 */
.L_x_19:
[----:B----4-:R4:W1:Y:S02]  /*b130*/  SYNCS.PHASECHK.TRANS64.TRYWAIT P0, [R3+URZ+0x110], R2 ;  /* 0x00011002030075a7 */ /* 0x01086400080011ff */
[----:B-1----:R-:W-:Y:S05]  /*b140*/  @!P0 NANOSLEEP.SYNCS 0x989680 ;  /* 0x009896800000895d */ /* 0x002fea0003900000 */
[----:B------:R-:W1:Y:S02]  /*b150*/  @!P0 SYNCS.PHASECHK.TRANS64 P0, [R3+URZ+0x110], R2 ;  /* 0x00011002030085a7 */ /* 0x000e6400080010ff */
[----:B-1----:R-:W-:Y:S05]  /*b160*/  @!P0 BRA `(.L_x_19) ;  /* 0xfffffffc00f08947 */ /* 0x002fea000383ffff */
[----:B------:R-:W-:Y:S05]  /*b170*/  BRA `(.L_x_130) ;  /* 0xffffff64000c7947 */ /* 0x000fea000383ffff */
.L_x_22:
[----:B-1----:R-:W-:-:S07]  /*b180*/  MOV R2, UR33 ;  /* 0x0000002100027c02 */ /* 0x002fce0008000f00 */
.L_x_131:
[----:B-1----:R1:W4:Y:S02]  /*b190*/  SYNCS.PHASECHK.TRANS64.TRYWAIT P0, [R2+URZ+0x38], R5 ;  /* 0x00003805020075a7 */ /* 0x00232400080011ff */
[----:B----4-:R-:W-:Y:S05]  /*b1a0*/  @!P0 NANOSLEEP.SYNCS 0x989680 ;  /* 0x009896800000895d */ /* 0x010fea0003900000 */
[----:B------:R-:W4:Y:S02]  /*b1b0*/  @!P0 SYNCS.PHASECHK.TRANS64 P0, [R2+URZ+0x38], R5 ;  /* 0x00003805020085a7 */ /* 0x000f2400080010ff */
[----:B----4-:R-:W-:Y:S05]  /*b1c0*/  @!P0 BRA `(.L_x_131) ;  /* 0xfffffffc00f08947 */ /* 0x010fea000383ffff */
[----:B------:R-:W-:Y:S05]  /*b1d0*/  BRA `(.L_x_21) ;  /* 0xffffff64005c7947 */ /* 0x000fea000383ffff */
.L_x_28:
[----:B-1----:R-:W-:-:S07]  /*b1e0*/  MOV R2, UR17 ;  /* 0x0000001100027c02 */ /* 0x002fce0008000f00 */
.L_x_132:
[----:B-1----:R1:W4:Y:S02]  /*b1f0*/  SYNCS.PHASECHK.TRANS64.TRYWAIT P0, [R2+URZ+0x38], R5 ;  /* 0x00003805020075a7 */ /* 0x00232400080011ff */
[----:B----4-:R-:W-:Y:S05]  /*b200*/  @!P0 NANOSLEEP.SYNCS 0x989680 ;  /* 0x009896800000895d */ /* 0x010fea0003900000 */
[----:B------:R-:W4:Y:S02]  /*b210*/  @!P0 SYNCS.PHASECHK.TRANS64 P0, [R2+URZ+0x38], R5 ;  /* 0x00003805020085a7 */ /* 0x000f2400080010ff */
[----:B----4-:R-:W-:Y:S05]  /*b220*/  @!P0 BRA `(.L_x_132) ;  /* 0xfffffffc00f08947 */ /* 0x010fea000383ffff */
[----:B------:R-:W-:Y:S05]  /*b230*/  BRA `(.L_x_27) ;  /* 0xffffff6800087947 */ /* 0x000fea000383ffff */
.L_x_32:
[----:B-1----:R1:W4:Y:S02]  /*b240*/  SYNCS.PHASECHK.TRANS64.TRYWAIT P0, [R2+URZ+0xc0], R3 ;  /* 0x0000c003020075a7 */ /* 0x00232400080011ff */
[----:B----4-:R-:W-:Y:S05]  /*b250*/  @!P0 NANOSLEEP.SYNCS 0x989680 ;  /* 0x009896800000895d */ /* 0x010fea0003900000 */
[----:B------:R-:W4:Y:S02]  /*b260*/  @!P0 SYNCS.PHASECHK.TRANS64 P0, [R2+URZ+0xc0], R3 ;  /* 0x0000c003020085a7 */ /* 0x000f2400080010ff */
[----:B----4-:R-:W-:Y:S05]  /*b270*/  @!P0 BRA `(.L_x_32) ;  /* 0xfffffffc00f08947 */ /* 0x010fea000383ffff */
[----:B------:R-:W-:Y:S05]  /*b280*/  BRA `(.L_x_133) ;  /* 0xffffff6800987947 */ /* 0x000fea000383ffff */
.L_x_36:
[----:B--2---:R-:W-:-:S07]  /*b290*/  MOV R0, UR5 ;  /* 0x0000000500007c02 */ /* 0x004fce0008000f00 */
.L_x_134:
[----:B-1----:R1:W2:Y:S02]  /*b2a0*/  SYNCS.PHASECHK.TRANS64.TRYWAIT P0, [R0+URZ], R3 ;  /* 0x00000003000075a7 */ /* 0x0022a400080011ff */
[----:B--2---:R-:W-:Y:S05]  /*b2b0*/  @!P0 NANOSLEEP.SYNCS 0x989680 ;  /* 0x009896800000895d */ /* 0x004fea0003900000 */
[----:B------:R-:W2:Y:S02]  /*b2c0*/  @!P0 SYNCS.PHASECHK.TRANS64 P0, [R0+URZ], R3 ;  /* 0x00000003000085a7 */ /* 0x000ea400080010ff */
[----:B--2---:R-:W-:Y:S05]  /*b2d0*/  @!P0 BRA `(.L_x_134) ;  /* 0xfffffffc00f08947 */ /* 0x004fea000383ffff */
[----:B------:R-:W-:Y:S05]  /*b2e0*/  BRA `(.L_x_135) ;  /* 0xffffff7000087947 */ /* 0x000fea000383ffff */
.L_x_37:
[----:B--2---:R-:W-:-:S07]  /*b2f0*/  MOV R0, UR5 ;  /* 0x0000000500007c02 */ /* 0x004fce0008000f00 */
.L_x_136:
[----:B-1----:R1:W2:Y:S02]  /*b300*/  SYNCS.PHASECHK.TRANS64.TRYWAIT P0, [R0+URZ], R3 ;  /* 0x00000003000075a7 */ /* 0x0022a400080011ff */
[----:B--2---:R-:W-:Y:S05]  /*b310*/  @!P0 NANOSLEEP.SYNCS 0x989680 ;  /* 0x009896800000895d */ /* 0x004fea0003900000 */
[----:B------:R-:W2:Y:S02]  /*b320*/  @!P0 SYNCS.PHASECHK.TRANS64 P0, [R0+URZ], R3 ;  /* 0x00000003000085a7 */ /* 0x000ea400080010ff */
[----:B--2---:R-:W-:Y:S05]  /*b330*/  @!P0 BRA `(.L_x_136) ;  /* 0xfffffffc00f08947 */ /* 0x004fea000383ffff */
[----:B------:R-:W-:Y:S05]  /*b340*/  BRA `(.L_x_137) ;  /* 0xffffff7000147947 */ /* 0x000fea000383ffff */
.L_x_38:
[----:B--2---:R-:W-:-:S07]  /*b350*/  MOV R0, UR5 ;  /* 0x0000000500007c02 */ /* 0x004fce0008000f00 */
.L_x_138:
[----:B-1----:R1:W2:Y:S02]  /*b360*/  SYNCS.PHASECHK.TRANS64.TRYWAIT P0, [R0+URZ], R3 ;  /* 0x00000003000075a7 */ /* 0x0022a400080011ff */
[----:B--2---:R-:W-:Y:S05]  /*b370*/  @!P0 NANOSLEEP.SYNCS 0x989680 ;  /* 0x009896800000895d */ /* 0x004fea0003900000 */
[----:B------:R-:W2:Y:S02]  /*b380*/  @!P0 SYNCS.PHASECHK.TRANS64 P0, [R0+URZ], R3 ;  /* 0x00000003000085a7 */ /* 0x000ea400080010ff */
[----:B--2---:R-:W-:Y:S05]  /*b390*/  @!P0 BRA `(.L_x_138) ;  /* 0xfffffffc00f08947 */ /* 0x004fea000383ffff */
[----:B------:R-:W-:Y:S05]  /*b3a0*/  BRA `(.L_x_139) ;  /* 0xffffff7000207947 */ /* 0x000fea000383ffff */
.L_x_39:
[----:B--2---:R-:W-:-:S07]  /*b3b0*/  MOV R0, UR5 ;  /* 0x0000000500007c02 */ /* 0x004fce0008000f00 */
.L_x_140:
[----:B-1----:R1:W2:Y:S02]  /*b3c0*/  SYNCS.PHASECHK.TRANS64.TRYWAIT P0, [R0+URZ], R3 ;  /* 0x00000003000075a7 */ /* 0x0022a400080011ff */
[----:B--2---:R-:W-:Y:S05]  /*b3d0*/  @!P0 NANOSLEEP.SYNCS 0x989680 ;  /* 0x009896800000895d */ /* 0x004fea0003900000 */
[----:B------:R-:W2:Y:S02]  /*b3e0*/  @!P0 SYNCS.PHASECHK.TRANS64 P0, [R0+URZ], R3 ;  /* 0x00000003000085a7 */ /* 0x000ea400080010ff */
[----:B--2---:R-:W-:Y:S05]  /*b3f0*/  @!P0 BRA `(.L_x_140) ;  /* 0xfffffffc00f08947 */ /* 0x004fea000383ffff */
[----:B------:R-:W-:Y:S05]  /*b400*/  BRA `(.L_x_141) ;  /* 0xffffff70002c7947 */ /* 0x000fea000383ffff */
.L_x_40:
[----:B--2---:R-:W-:-:S07]  /*b410*/  MOV R0, UR5 ;  /* 0x0000000500007c02 */ /* 0x004fce0008000f00 */
.L_x_142:
[----:B-1----:R1:W2:Y:S02]  /*b420*/  SYNCS.PHASECHK.TRANS64.TRYWAIT P0, [R0+URZ], R3 ;  /* 0x00000003000075a7 */ /* 0x0022a400080011ff */
[----:B--2---:R-:W-:Y:S05]  /*b430*/  @!P0 NANOSLEEP.SYNCS 0x989680 ;  /* 0x009896800000895d */ /* 0x004fea0003900000 */
[----:B------:R-:W2:Y:S02]  /*b440*/  @!P0 SYNCS.PHASECHK.TRANS64 P0, [R0+URZ], R3 ;  /* 0x00000003000085a7 */ /* 0x000ea400080010ff */
[----:B--2---:R-:W-:Y:S05]  /*b450*/  @!P0 BRA `(.L_x_142) ;  /* 0xfffffffc00f08947 */ /* 0x004fea000383ffff */
[----:B------:R-:W-:Y:S05]  /*b460*/  BRA `(.L_x_143) ;  /* 0xffffff7000387947 */ /* 0x000fea000383ffff */
.L_x_41:
[----:B--2---:R-:W-:-:S07]  /*b470*/  MOV R0, UR5 ;  /* 0x0000000500007c02 */ /* 0x004fce0008000f00 */
.L_x_144:
[----:B-1----:R1:W2:Y:S02]  /*b480*/  SYNCS.PHASECHK.TRANS64.TRYWAIT P0, [R0+URZ], R3 ;  /* 0x00000003000075a7 */ /* 0x0022a400080011ff */
[----:B--2---:R-:W-:Y:S05]  /*b490*/  @!P0 NANOSLEEP.SYNCS 0x989680 ;  /* 0x009896800000895d */ /* 0x004fea0003900000 */
[----:B------:R-:W2:Y:S02]  /*b4a0*/  @!P0 SYNCS.PHASECHK.TRANS64 P0, [R0+URZ], R3 ;  /* 0x00000003000085a7 */ /* 0x000ea400080010ff */
[----:B--2---:R-:W-:Y:S05]  /*b4b0*/  @!P0 BRA `(.L_x_144) ;  /* 0xfffffffc00f08947 */ /* 0x004fea000383ffff */
[----:B------:R-:W-:Y:S05]  /*b4c0*/  BRA `(.L_x_145) ;  /* 0xffffff7000447947 */ /* 0x000fea000383ffff */
.L_x_44:
[----:B-1----:R1:W2:Y:S02]  /*b4d0*/  SYNCS.PHASECHK.TRANS64.TRYWAIT P0, [R0+URZ+0x100], R5 ;  /* 0x00010005000075a7 */ /* 0x0022a400080011ff */
[----:B--2---:R-:W-:Y:S05]  /*b4e0*/  @!P0 NANOSLEEP.SYNCS 0x989680 ;  /* 0x009896800000895d */ /* 0x004fea0003900000 */
[----:B------:R-:W2:Y:S02]  /*b4f0*/  @!P0 SYNCS.PHASECHK.TRANS64 P0, [R0+URZ+0x100], R5 ;  /* 0x00010005000085a7 */ /* 0x000ea400080010ff */
[----:B--2---:R-:W-:Y:S05]  /*b500*/  @!P0 BRA `(.L_x_44) ;  /* 0xfffffffc00f08947 */ /* 0x004fea000383ffff */
[----:B------:R-:W-:Y:S05]  /*b510*/  BRA `(.L_x_146) ;  /* 0xffffff7000a07947 */ /* 0x000fea000383ffff */
.L_x_45:
[----:B------:R-:W-:-:S07]  /*b520*/  MOV R0, UR5 ;  /* 0x0000000500007c02 */ /* 0x000fce0008000f00 */
.L_x_147:
[----:B-1----:R1:W2:Y:S02]  /*b530*/  SYNCS.PHASECHK.TRANS64.TRYWAIT P0, [R0+URZ+0xd0], R5 ;  /* 0x0000d005000075a7 */ /* 0x0022a400080011ff */
[----:B--2---:R-:W-:Y:S05]  /*b540*/  @!P0 NANOSLEEP.SYNCS 0x989680 ;  /* 0x009896800000895d */ /* 0x004fea0003900000 */
[----:B------:R-:W2:Y:S02]  /*b550*/  @!P0 SYNCS.PHASECHK.TRANS64 P0, [R0+URZ+0xd0], R5 ;  /* 0x0000d005000085a7 */ /* 0x000ea400080010ff */
[----:B--2---:R-:W-:Y:S05]  /*b560*/  @!P0 BRA `(.L_x_147) ;  /* 0xfffffffc00f08947 */ /* 0x004fea000383ffff */
[----:B------:R-:W-:Y:S05]  /*b570*/  BRA `(.L_x_148) ;  /* 0xffffff7000b07947 */ /* 0x000fea000383ffff */
.L_x_46:
[----:B-1----:R1:W2:Y:S02]  /*b580*/  SYNCS.PHASECHK.TRANS64.TRYWAIT P1, [R0+URZ+0xc0], R5 ;  /* 0x0000c005000075a7 */ /* 0x0022a400080211ff */
[----:B--2---:R-:W-:Y:S05]  /*b590*/  @!P1 NANOSLEEP.SYNCS 0x989680 ;  /* 0x009896800000995d */ /* 0x004fea0003900000 */
[----:B------:R-:W2:Y:S02]  /*b5a0*/  @!P1 SYNCS.PHASECHK.TRANS64 P1, [R0+URZ+0xc0], R5 ;  /* 0x0000c005000095a7 */ /* 0x000ea400080210ff */
[----:B--2---:R-:W-:Y:S05]  /*b5b0*/  @!P1 BRA `(.L_x_46) ;  /* 0xfffffffc00f09947 */ /* 0x004fea000383ffff */
[----:B------:R-:W-:Y:S05]  /*b5c0*/  BRA `(.L_x_149) ;  /* 0xffffff7000e07947 */ /* 0x000fea000383ffff */
.L_x_49:
[----:B------:R-:W-:-:S07]  /*b5d0*/  MOV R0, UR5 ;  /* 0x0000000500007c02 */ /* 0x000fce0008000f00 */
.L_x_150:
[----:B-1----:R1:W2:Y:S02]  /*b5e0*/  SYNCS.PHASECHK.TRANS64.TRYWAIT P0, [R0+URZ+0xd0], R3 ;  /* 0x0000d003000075a7 */ /* 0x0022a400080011ff */
[----:B--2---:R-:W-:Y:S05]  /*b5f0*/  @!P0 NANOSLEEP.SYNCS 0x989680 ;  /* 0x009896800000895d */ /* 0x004fea0003900000 */
[----:B------:R-:W2:Y:S02]  /*b600*/  @!P0 SYNCS.PHASECHK.TRANS64 P0, [R0+URZ+0xd0], R3 ;  /* 0x0000d003000085a7 */ /* 0x000ea400080010ff */
[----:B--2---:R-:W-:Y:S05]  /*b610*/  @!P0 BRA `(.L_x_150) ;  /* 0xfffffffc00f08947 */ /* 0x004fea000383ffff */
[----:B------:R-:W-:Y:S05]  /*b620*/  BRA `(.L_x_48) ;  /* 0xffffff7400347947 */ /* 0x000fea000383ffff */
.L_x_56:
[----:B-1----:R1:W2:Y:S02]  /*b630*/  SYNCS.PHASECHK.TRANS64.TRYWAIT P1, [R0+URZ+0xc0], R5 ;  /* 0x0000c005000075a7 */ /* 0x0022a400080211ff */
[----:B--2---:R-:W-:Y:S05]  /*b640*/  @!P1 NANOSLEEP.SYNCS 0x989680 ;  /* 0x009896800000995d */ /* 0x004fea0003900000 */
[----:B------:R-:W2:Y:S02]  /*b650*/  @!P1 SYNCS.PHASECHK.TRANS64 P1, [R0+URZ+0xc0], R5 ;  /* 0x0000c005000095a7 */ /* 0x000ea400080210ff */
[----:B--2---:R-:W-:Y:S05]  /*b660*/  @!P1 BRA `(.L_x_56) ;  /* 0xfffffffc00f09947 */ /* 0x004fea000383ffff */
[----:B------:R-:W-:Y:S05]  /*b670*/  BRA `(.L_x_151) ;  /* 0xffffff7800947947 */ /* 0x000fea000383ffff */
.L_x_57:
[----:B------:R-:W-:-:S07]  /*b680*/  MOV R3, UR8 ;  /* 0x0000000800037c02 */ /* 0x000fce0008000f00 */
.L_x_152:
[----:B-1----:R1:W2:Y:S02]  /*b690*/  SYNCS.PHASECHK.TRANS64.TRYWAIT P0, [R3+URZ+0xf0], R0 ;  /* 0x0000f000030075a7 */ /* 0x0022a400080011ff */
[----:B--2---:R-:W-:Y:S05]  /*b6a0*/  @!P0 NANOSLEEP.SYNCS 0x989680 ;  /* 0x009896800000895d */ /* 0x004fea0003900000 */
[----:B------:R-:W2:Y:S02]  /*b6b0*/  @!P0 SYNCS.PHASECHK.TRANS64 P0, [R3+URZ+0xf0], R0 ;  /* 0x0000f000030085a7 */ /* 0x000ea400080010ff */
[----:B--2---:R-:W-:Y:S05]  /*b6c0*/  @!P0 BRA `(.L_x_152) ;  /* 0xfffffffc00f08947 */ /* 0x004fea000383ffff */
[----:B------:R-:W-:Y:S05]  /*b6d0*/  BRA `(.L_x_153) ;  /* 0xffffff7800cc7947 */ /* 0x000fea000383ffff */
.L_x_60:
[----:B------:R-:W-:Y:S07]  /*b6e0*/  MOV R0, UR7 ;  /* 0x0000000700007c02 */ /* 0x000fee0008000f00 */
.L_x_154:
[----:B-1----:R1:W2:Y:S02]  /*b6f0*/  SYNCS.PHASECHK.TRANS64.TRYWAIT P0, [R0+URZ], R3 ;  /* 0x00000003000075a7 */ /* 0x0022a400080011ff */
[----:B--2---:R-:W-:Y:S05]  /*b700*/  @!P0 NANOSLEEP.SYNCS 0x989680 ;  /* 0x009896800000895d */ /* 0x004fea0003900000 */
[----:B------:R-:W2:Y:S02]  /*b710*/  @!P0 SYNCS.PHASECHK.TRANS64 P0, [R0+URZ], R3 ;  /* 0x00000003000085a7 */ /* 0x000ea400080010ff */
[----:B--2---:R-:W-:Y:S05]  /*b720*/  @!P0 BRA `(.L_x_154) ;  /* 0xfffffffc00f08947 */ /* 0x004fea000383ffff */
[----:B------:R-:W-:Y:S05]  /*b730*/  BRA `(.L_x_59) ;  /* 0xffffff7800e87947 */ /* 0x000fea000383ffff */
.L_x_63:
[----:B------:R-:W-:-:S07]  /*b740*/  MOV R0, UR5 ;  /* 0x0000000500007c02 */ /* 0x000fce0008000f00 */
.L_x_155:
[----:B--2---:R2:W3:Y:S02]  /*b750*/  SYNCS.PHASECHK.TRANS64.TRYWAIT P0, [R0+URZ], R3 ;  /* 0x00000003000075a7 */ /* 0x0044e400080011ff */
[----:B---3--:R-:W-:Y:S05]  /*b760*/  @!P0 NANOSLEEP.SYNCS 0x989680 ;  /* 0x009896800000895d */ /* 0x008fea0003900000 */
[----:B------:R-:W3:Y:S02]  /*b770*/  @!P0 SYNCS.PHASECHK.TRANS64 P0, [R0+URZ], R3 ;  /* 0x00000003000085a7 */ /* 0x000ee400080010ff */
[----:B---3--:R-:W-:Y:S05]  /*b780*/  @!P0 BRA `(.L_x_155) ;  /* 0xfffffffc00f08947 */ /* 0x008fea000383ffff */
[----:B------:R-:W-:Y:S05]  /*b790*/  BRA `(.L_x_156) ;  /* 0xffffff7c009c7947 */ /* 0x000fea000383ffff */
.L_x_64:
[----:B------:R-:W-:-:S07]  /*b7a0*/  MOV R0, UR7 ;  /* 0x0000000700007c02 */ /* 0x000fce0008000f00 */
.L_x_157:
[----:B--2---:R2:W3:Y:S02]  /*b7b0*/  SYNCS.PHASECHK.TRANS64.TRYWAIT P0, [R0+URZ], R3 ;  /* 0x00000003000075a7 */ /* 0x0044e400080011ff */
[----:B---3--:R-:W-:Y:S05]  /*b7c0*/  @!P0 NANOSLEEP.SYNCS 0x989680 ;  /* 0x009896800000895d */ /* 0x008fea0003900000 */
[----:B------:R-:W3:Y:S02]  /*b7d0*/  @!P0 SYNCS.PHASECHK.TRANS64 P0, [R0+URZ], R3 ;  /* 0x00000003000085a7 */ /* 0x000ee400080010ff */
[----:B---3--:R-:W-:Y:S05]  /*b7e0*/  @!P0 BRA `(.L_x_157) ;  /* 0xfffffffc00f08947 */ /* 0x008fea000383ffff */
[----:B------:R-:W-:Y:S05]  /*b7f0*/  BRA `(.L_x_158) ;  /* 0xffffff7c00a87947 */ /* 0x000fea000383ffff */
.L_x_69:
[----:B--2---:R2:W3:Y:S02]  /*b800*/  SYNCS.PHASECHK.TRANS64.TRYWAIT P0, [R0+URZ+0xc0], R3 ;  /* 0x0000c003000075a7 */ /* 0x0044e400080011ff */
[----:B---3--:R-:W-:Y:S05]  /*b810*/  @!P0 NANOSLEEP.SYNCS 0x989680 ;  /* 0x009896800000895d */ /* 0x008fea0003900000 */
[----:B------:R-:W3:Y:S02]  /*b820*/  @!P0 SYNCS.PHASECHK.TRANS64 P0, [R0+URZ+0xc0], R3 ;  /* 0x0000c003000085a7 */ /* 0x000ee400080010ff */
[----:B---3--:R-:W-:Y:S05]  /*b830*/  @!P0 BRA `(.L_x_69) ;  /* 0xfffffffc00f08947 */ /* 0x008fea000383ffff */
[----:B------:R-:W-:Y:S05]  /*b840*/  BRA `(.L_x_159) ;  /* 0xffffff8000b47947 */ /* 0x000fea000383ffff */
.L_x_72:
[----:B------:R-:W-:Y:S07]  /*b850*/  MOV R0, UR7 ;  /* 0x0000000700007c02 */ /* 0x000fee0008000f00 */
.L_x_160:
[----:B--2---:R2:W3:Y:S02]  /*b860*/  SYNCS.PHASECHK.TRANS64.TRYWAIT P0, [R0+URZ+0xb8], R3 ;  /* 0x0000b803000075a7 */ /* 0x0044e400080011ff */
[----:B---3--:R-:W-:Y:S05]  /*b870*/  @!P0 NANOSLEEP.SYNCS 0x989680 ;  /* 0x009896800000895d */ /* 0x008fea0003900000 */
[----:B------:R-:W3:Y:S02]  /*b880*/  @!P0 SYNCS.PHASECHK.TRANS64 P0, [R0+URZ+0xb8], R3 ;  /* 0x0000b803000085a7 */ /* 0x000ee400080010ff */
[----:B---3--:R-:W-:Y:S05]  /*b890*/  @!P0 BRA `(.L_x_160) ;  /* 0xfffffffc00f08947 */ /* 0x008fea000383ffff */
[----:B------:R-:W-:Y:S05]  /*b8a0*/  BRA `(.L_x_71) ;  /* 0xffffff8400947947 */ /* 0x000fea000383ffff */
.L_x_75:
[----:B------:R-:W-:Y:S07]  /*b8b0*/  MOV R3, UR7 ;  /* 0x0000000700037c02 */ /* 0x000fee0008000f00 */
.L_x_161:
[----:B-1----:R1:W2:Y:S02]  /*b8c0*/  SYNCS.PHASECHK.TRANS64.TRYWAIT P0, [R3+URZ+0x90], R12 ;  /* 0x0000900c030075a7 */ /* 0x0022a400080011ff */
[----:B--2---:R-:W-:Y:S05]  /*b8d0*/  @!P0 NANOSLEEP.SYNCS 0x989680 ;  /* 0x009896800000895d */ /* 0x004fea0003900000 */
[----:B------:R-:W2:Y:S02]  /*b8e0*/  @!P0 SYNCS.PHASECHK.TRANS64 P0, [R3+URZ+0x90], R12 ;  /* 0x0000900c030085a7 */ /* 0x000ea400080010ff */
[----:B--2---:R-:W-:Y:S05]  /*b8f0*/  @!P0 BRA `(.L_x_161) ;  /* 0xfffffffc00f08947 */ /* 0x004fea000383ffff */
[----:B------:R-:W-:Y:S05]  /*b900*/  BRA `(.L_x_162) ;  /* 0xffffff88000c7947 */ /* 0x000fea000383ffff */
.L_x_76:
[----:B-1----:R-:W-:Y:S07]  /*b910*/  MOV R3, UR7 ;  /* 0x0000000700037c02 */ /* 0x002fee0008000f00 */
.L_x_163:
[----:B-1----:R1:W2:Y:S02]  /*b920*/  SYNCS.PHASECHK.TRANS64.TRYWAIT P0, [R3+URZ+0x98], R12 ;  /* 0x0000980c030075a7 */ /* 0x0022a400080011ff */
[----:B--2---:R-:W-:Y:S05]  /*b930*/  @!P0 NANOSLEEP.SYNCS 0x989680 ;  /* 0x009896800000895d */ /* 0x004fea0003900000 */
[----:B------:R-:W2:Y:S02]  /*b940*/  @!P0 SYNCS.PHASECHK.TRANS64 P0, [R3+URZ+0x98], R12 ;  /* 0x0000980c030085a7 */ /* 0x000ea400080010ff */
[----:B--2---:R-:W-:Y:S05]  /*b950*/  @!P0 BRA `(.L_x_163) ;  /* 0xfffffffc00f08947 */ /* 0x004fea000383ffff */
[----:B------:R-:W-:Y:S05]  /*b960*/  BRA `(.L_x_164) ;  /* 0xffffff8800487947 */ /* 0x000fea000383ffff */
.L_x_77:
[----:B-1----:R-:W-:Y:S07]  /*b970*/  MOV R3, UR7 ;  /* 0x0000000700037c02 */ /* 0x002fee0008000f00 */
.L_x_165:
[----:B-1----:R1:W2:Y:S02]  /*b980*/  SYNCS.PHASECHK.TRANS64.TRYWAIT P0, [R3+URZ+0xa0], R12 ;  /* 0x0000a00c030075a7 */ /* 0x0022a400080011ff */
[----:B--2---:R-:W-:Y:S05]  /*b990*/  @!P0 NANOSLEEP.SYNCS 0x989680 ;  /* 0x009896800000895d */ /* 0x004fea0003900000 */
[----:B------:R-:W2:Y:S02]  /*b9a0*/  @!P0 SYNCS.PHASECHK.TRANS64 P0, [R3+URZ+0xa0], R12 ;  /* 0x0000a00c030085a7 */ /* 0x000ea400080010ff */
[----:B--2---:R-:W-:Y:S05]  /*b9b0*/  @!P0 BRA `(.L_x_165) ;  /* 0xfffffffc00f08947 */ /* 0x004fea000383ffff */
[----:B------:R-:W-:Y:S05]  /*b9c0*/  BRA `(.L_x_166) ;  /* 0xffffff8800907947 */ /* 0x000fea000383ffff */
.L_x_78:
[----:B------:R-:W-:Y:S07]  /*b9d0*/  MOV R3, UR7 ;  /* 0x0000000700037c02 */ /* 0x000fee0008000f00 */
.L_x_167:
[----:B-1----:R1:W2:Y:S02]  /*b9e0*/  SYNCS.PHASECHK.TRANS64.TRYWAIT P0, [R3+URZ+0xa8], R12 ;  /* 0x0000a80c030075a7 */ /* 0x0022a400080011ff */
[----:B--2---:R-:W-:Y:S05]  /*b9f0*/  @!P0 NANOSLEEP.SYNCS 0x989680 ;  /* 0x009896800000895d */ /* 0x004fea0003900000 */
[----:B------:R-:W2:Y:S02]  /*ba00*/  @!P0 SYNCS.PHASECHK.TRANS64 P0, [R3+URZ+0xa8], R12 ;  /* 0x0000a80c030085a7 */ /* 0x000ea400080010ff */
[----:B--2---:R-:W-:Y:S05]  /*ba10*/  @!P0 BRA `(.L_x_167) ;  /* 0xfffffffc00f08947 */ /* 0x004fea000383ffff */
[----:B------:R-:W-:Y:S05]  /*ba20*/  BRA `(.L_x_168) ;  /* 0xffffff8c00187947 */ /* 0x000fea000383ffff */
.L_x_80:
[----:B------:R-:W-:-:S07]  /*ba30*/  MOV R0, UR7 ;  /* 0x0000000700007c02 */ /* 0x000fce0008000f00 */
.L_x_169:
[----:B-1----:R1:W3:Y:S02]  /*ba40*/  SYNCS.PHASECHK.TRANS64.TRYWAIT P0, [R0+URZ+0x90], R3 ;  /* 0x00009003000075a7 */ /* 0x0022e400080011ff */
[----:B---3--:R-:W-:Y:S05]  /*ba50*/  @!P0 NANOSLEEP.SYNCS 0x989680 ;  /* 0x009896800000895d */ /* 0x008fea0003900000 */
[----:B------:R-:W3:Y:S02]  /*ba60*/  @!P0 SYNCS.PHASECHK.TRANS64 P0, [R0+URZ+0x90], R3 ;  /* 0x00009003000085a7 */ /* 0x000ee400080010ff */
[----:B---3--:R-:W-:Y:S05]  /*ba70*/  @!P0 BRA `(.L_x_169) ;  /* 0xfffffffc00f08947 */ /* 0x008fea000383ffff */
[----:B------:R-:W-:Y:S05]  /*ba80*/  BRA `(.L_x_170) ;  /* 0xffffff8c00887947 */ /* 0x000fea000383ffff */
.L_x_81:
[----:B-1----:R-:W-:-:S07]  /*ba90*/  MOV R0, UR7 ;  /* 0x0000000700007c02 */ /* 0x002fce0008000f00 */
.L_x_171:
[----:B-1----:R1:W3:Y:S02]  /*baa0*/  SYNCS.PHASECHK.TRANS64.TRYWAIT P0, [R0+URZ+0x98], R3 ;  /* 0x00009803000075a7 */ /* 0x0022e400080011ff */
[----:B---3--:R-:W-:Y:S05]  /*bab0*/  @!P0 NANOSLEEP.SYNCS 0x989680 ;  /* 0x009896800000895d */ /* 0x008fea0003900000 */
[----:B------:R-:W3:Y:S02]  /*bac0*/  @!P0 SYNCS.PHASECHK.TRANS64 P0, [R0+URZ+0x98], R3 ;  /* 0x00009803000085a7 */ /* 0x000ee400080010ff */
[----:B---3--:R-:W-:Y:S05]  /*bad0*/  @!P0 BRA `(.L_x_171) ;  /* 0xfffffffc00f08947 */ /* 0x008fea000383ffff */
[----:B------:R-:W-:Y:S05]  /*bae0*/  BRA `(.L_x_172) ;  /* 0xffffff8c00787947 */ /* 0x000fea000383ffff */
.L_x_82:
[----:B-1----:R-:W-:-:S07]  /*baf0*/  MOV R0, UR7 ;  /* 0x0000000700007c02 */ /* 0x002fce0008000f00 */
.L_x_173:
[----:B-1----:R1:W3:Y:S02]  /*bb00*/  SYNCS.PHASECHK.TRANS64.TRYWAIT P0, [R0+URZ+0xa0], R3 ;  /* 0x0000a003000075a7 */ /* 0x0022e400080011ff */
[----:B---3--:R-:W-:Y:S05]  /*bb10*/  @!P0 NANOSLEEP.SYNCS 0x989680 ;  /* 0x009896800000895d */ /* 0x008fea0003900000 */
[----:B------:R-:W3:Y:S02]  /*bb20*/  @!P0 SYNCS.PHASECHK.TRANS64 P0, [R0+URZ+0xa0], R3 ;  /* 0x0000a003000085a7 */ /* 0x000ee400080010ff */
[----:B---3--:R-:W-:Y:S05]  /*bb30*/  @!P0 BRA `(.L_x_173) ;  /* 0xfffffffc00f08947 */ /* 0x008fea000383ffff */
[----:B------:R-:W-:Y:S05]  /*bb40*/  BRA `(.L_x_174) ;  /* 0xffffff8c00687947 */ /* 0x000fea000383ffff */
.L_x_84:
[----:B--2---:R2:W4:Y:S02]  /*bb50*/  SYNCS.PHASECHK.TRANS64.TRYWAIT P0, [R0+URZ+0xc0], R3 ;  /* 0x0000c003000075a7 */ /* 0x00452400080011ff */
[----:B----4-:R-:W-:Y:S05]  /*bb60*/  @!P0 NANOSLEEP.SYNCS 0x989680 ;  /* 0x009896800000895d */ /* 0x010fea0003900000 */
[----:B------:R-:W4:Y:S02]  /*bb70*/  @!P0 SYNCS.PHASECHK.TRANS64 P0, [R0+URZ+0xc0], R3 ;  /* 0x0000c003000085a7 */ /* 0x000f2400080010ff */
[----:B----4-:R-:W-:Y:S05]  /*bb80*/  @!P0 BRA `(.L_x_84) ;  /* 0xfffffffc00f08947 */ /* 0x010fea000383ffff */
[----:B------:R-:W-:Y:S05]  /*bb90*/  BRA `(.L_x_175) ;  /* 0xffffff9000347947 */ /* 0x000fea000383ffff */
.L_x_96:
[----:B-1----:R1:W2:Y:S02]  /*bba0*/  SYNCS.PHASECHK.TRANS64.TRYWAIT P1, [R0+URZ+0x70], R3 ;  /* 0x00007003000075a7 */ /* 0x0022a400080211ff */
[----:B--2---:R-:W-:Y:S05]  /*bbb0*/  @!P1 NANOSLEEP.SYNCS 0x989680 ;  /* 0x009896800000995d */ /* 0x004fea0003900000 */
[----:B------:R-:W2:Y:S02]  /*bbc0*/  @!P1 SYNCS.PHASECHK.TRANS64 P1, [R0+URZ+0x70], R3 ;  /* 0x00007003000095a7 */ /* 0x000ea400080210ff */
[----:B--2---:R-:W-:Y:S05]  /*bbd0*/  @!P1 BRA `(.L_x_96) ;  /* 0xfffffffc00f09947 */ /* 0x004fea000383ffff */
[----:B------:R-:W-:Y:S05]  /*bbe0*/  BRA `(.L_x_95) ;  /* 0xffffff9c00707947 */ /* 0x000fea000383ffff */
.L_x_98:
[----:B-1----:R1:W4:Y:S02]  /*bbf0*/  SYNCS.PHASECHK.TRANS64.TRYWAIT P0, [R197+URZ+0xe0], R2 ;  /* 0x0000e002c50075a7 */ /* 0x00232400080011ff */
[----:B----4-:R-:W-:Y:S05]  /*bc00*/  @!P0 NANOSLEEP.SYNCS 0x989680 ;  /* 0x009896800000895d */ /* 0x010fea0003900000 */
[----:B------:R-:W4:Y:S02]  /*bc10*/  @!P0 SYNCS.PHASECHK.TRANS64 P0, [R197+URZ+0xe0], R2 ;  /* 0x0000e002c50085a7 */ /* 0x000f2400080010ff */
[----:B----4-:R-:W-:Y:S05]  /*bc20*/  @!P0 BRA `(.L_x_98) ;  /* 0xfffffffc00f08947 */ /* 0x010fea000383ffff */
[----:B------:R-:W-:Y:S05]  /*bc30*/  BRA `(.L_x_97) ;  /* 0xffffff9c00cc7947 */ /* 0x000fea000383ffff */
.L_x_107:
[----:B--2---:R2:W3:Y:S02]  /*bc40*/  SYNCS.PHASECHK.TRANS64.TRYWAIT P0, [R208+URZ+0x70], R3 ;  /* 0x00007003d00075a7 */ /* 0x0044e400080011ff */
[----:B---3--:R-:W-:Y:S05]  /*bc50*/  @!P0 NANOSLEEP.SYNCS 0x989680 ;  /* 0x009896800000895d */ /* 0x008fea0003900000 */
[----:B------:R-:W3:Y:S02]  /*bc60*/  @!P0 SYNCS.PHASECHK.TRANS64 P0, [R208+URZ+0x70], R3 ;  /* 0x00007003d00085a7 */ /* 0x000ee400080010ff */
[----:B---3--:R-:W-:Y:S05]  /*bc70*/  @!P0 BRA `(.L_x_107) ;  /* 0xfffffffc00f08947 */ /* 0x008fea000383ffff */
[----:B------:R-:W-:Y:S05]  /*bc80*/  BRA `(.L_x_106) ;  /* 0xffffffb000d87947 */ /* 0x000fea000383ffff */
.L_x_116:
[----:B--2---:R2:W3:Y:S02]  /*bc90*/  SYNCS.PHASECHK.TRANS64.TRYWAIT P0, [R0+URZ+0x70], R5 ;  /* 0x00007005000075a7 */ /* 0x0044e400080011ff */
[----:B---3--:R-:W-:Y:S05]  /*bca0*/  @!P0 NANOSLEEP.SYNCS 0x989680 ;  /* 0x009896800000895d */ /* 0x008fea0003900000 */
[----:B------:R-:W3:Y:S02]  /*bcb0*/  @!P0 SYNCS.PHASECHK.TRANS64 P0, [R0+URZ+0x70], R5 ;  /* 0x00007005000085a7 */ /* 0x000ee400080010ff */
[----:B---3--:R-:W-:Y:S05]  /*bcc0*/  @!P0 BRA `(.L_x_116) ;  /* 0xfffffffc00f08947 */ /* 0x008fea000383ffff */
[----:B------:R-:W-:Y:S05]  /*bcd0*/  BRA `(.L_x_115) ;  /* 0xffffffc800307947 */ /* 0x000fea000383ffff */
.L_x_125:
[----:B--2---:R2:W3:Y:S02]  /*bce0*/  SYNCS.PHASECHK.TRANS64.TRYWAIT P0, [R0+URZ+0x70], R3 ;  /* 0x00007003000075a7 */ /* 0x0044e400080011ff */
[----:B---3--:R-:W-:Y:S05]  /*bcf0*/  @!P0 NANOSLEEP.SYNCS 0x989680 ;  /* 0x009896800000895d */ /* 0x008fea0003900000 */
[----:B------:R-:W3:Y:S02]  /*bd00*/  @!P0 SYNCS.PHASECHK.TRANS64 P0, [R0+URZ+0x70], R3 ;  /* 0x00007003000085a7 */ /* 0x000ee400080010ff */
[----:B---3--:R-:W-:Y:S05]  /*bd10*/  @!P0 BRA `(.L_x_125) ;  /* 0xfffffffc00f08947 */ /* 0x008fea000383ffff */
[----:B------:R-:W-:Y:S05]  /*bd20*/  BRA `(.L_x_124) ;  /* 0xffffffdc00947947 */ /* 0x000fea000383ffff */
        .weak           $__internal_0_$__cuda_sm10x_tcgen05_guardrail_trap_col_being_dealloced_not_returned_by_alloc
        .type           $__internal_0_$__cuda_sm10x_tcgen05_guardrail_trap_col_being_dealloced_not_returned_by_alloc,@function
        .size           $__internal_0_$__cuda_sm10x_tcgen05_guardrail_trap_col_being_dealloced_not_returned_by_alloc,($__internal_1_$__cuda_sm10x_tcgen05_guardrail_trap_phase_invalid_during_alloc - $__internal_0_$__cuda_sm10x_tcgen05_guardrail_trap_col_being_dealloced_not_returned_by_alloc)
$__internal_0_$__cuda_sm10x_tcgen05_guardrail_trap_col_being_dealloced_not_returned_by_alloc:
[----:B------:R-:W-:Y:S05]  /*bd30*/  BPT.TRAP 0x1 ;  /* 0x000000040000795c */ /* 0x000fea0000300000 */
[----:B------:R-:W-:-:S04]  /*bd40*/  HFMA2 R3, -RZ, RZ, 0, 0 ;  /* 0x00000000ff037431 */ /* 0x000fc800000001ff */
[----:B------:R-:W-:Y:S05]  /*bd50*/  RET.REL.NODEC R2 `(_ZN7cutlass13device_kernelINS_4gemm6kernel13GemmUniversalIN4cute5tupleIJiiiiEEENS1_10collective13CollectiveMmaINS1_35MainloopSm100TmaUmmaWarpSpecializedILi7ELi2ELi2ENS5_IJNS4_1CILi1EEESB_SB_EEEEENS5_IJNSA_ILi128EEENSA_ILi256EEENSA_ILi64EEEEEENS_12float_e4m3_tENS5_IJlSB_lEEESI_SJ_NS4_8TiledMMAINS4_8MMA_AtomIJNS4_10MMA_TraitsINS4_19SM100_MMA_F8F6F4_SSEJSI_SI_fSE_SF_NS4_17integral_constantINS4_4UMMA5MajorELSQ_0EEESR_NSO_INSP_7ScaleInELSS_0EEEST_EEEEEENS4_6LayoutISC_NS5_IJNSA_ILi0EEESX_SX_EEEEENS5_IJNS4_10UnderscoreES10_S10_EEEEENS4_13SM90_TMA_LOADENS4_14ComposedLayoutINS4_7SwizzleILi2ELi4ELi3EEENS4_18smem_ptr_flag_bitsILi8EEENSW_INS5_IJNSA_ILi8EEESG_EEENS5_IJSG_SB_EEEEEEEvNS4_8identityES13_S1D_vS1E_EENS_8epilogue10collective18CollectiveEpilogueINS1G_23Sm100TmaWarpSpecializedILi4ELi2ELi64ELb0ELb0EEEJSH_NS5_IJNSW_ISE_SB_EENSW_ISG_SB_EEEEESI_SJ_SI_SJ_NS1G_6fusion15FusionCallbacksIS1K_NS1O_13LinCombEltActINS1G_6thread4ReLuESI_fSI_fLNS_15FloatRoundStyleE2EEESH_S1N_JEEENS4_5SM1004TMEM4LOAD26SM100_TMEM_LOAD_32dp32b64xES13_S1D_NS4_39AutoVectorizingCopyWithAssumedAlignmentILi128EEENS4_14SM90_TMA_STOREES1D_S21_S21_EEEvvEEEEvNT_6ParamsE) ;  /* 0xffffff4002a87950 */ /* 0x000fea0003c3ffff */
        .weak           $__internal_1_$__cuda_sm10x_tcgen05_guardrail_trap_phase_invalid_during_alloc
        .type           $__internal_1_$__cuda_sm10x_tcgen05_guardrail_trap_phase_invalid_during_alloc,@function
        .size           $__internal_1_$__cuda_sm10x_tcgen05_guardrail_trap_phase_invalid_during_alloc,($__internal_2_$__cuda_sm10x_tcgen05_guardrail_trap_unallocated_columns_being_dealloced - $__internal_1_$__cuda_sm10x_tcgen05_guardrail_trap_phase_invalid_during_alloc)
$__internal_1_$__cuda_sm10x_tcgen05_guardrail_trap_phase_invalid_during_alloc:
[----:B------:R-:W-:Y:S05]  /*bd60*/  BPT.TRAP 0x1 ;  /* 0x000000040000795c */ /* 0x000fea0000300000 */
[----:B------:R-:W-:-:S04]  /*bd70*/  MOV R3, 0x0 ;  /* 0x0000000000037802 */ /* 0x000fc80000000f00 */
[----:B------:R-:W-:Y:S05]  /*bd80*/  RET.REL.NODEC R2 `(_ZN7cutlass13device_kernelINS_4gemm6kernel13GemmUniversalIN4cute5tupleIJiiiiEEENS1_10collective13CollectiveMmaINS1_35MainloopSm100TmaUmmaWarpSpecializedILi7ELi2ELi2ENS5_IJNS4_1CILi1EEESB_SB_EEEEENS5_IJNSA_ILi128EEENSA_ILi256EEENSA_ILi64EEEEEENS_12float_e4m3_tENS5_IJlSB_lEEESI_SJ_NS4_8TiledMMAINS4_8MMA_AtomIJNS4_10MMA_TraitsINS4_19SM100_MMA_F8F6F4_SSEJSI_SI_fSE_SF_NS4_17integral_constantINS4_4UMMA5MajorELSQ_0EEESR_NSO_INSP_7ScaleInELSS_0EEEST_EEEEEENS4_6LayoutISC_NS5_IJNSA_ILi0EEESX_SX_EEEEENS5_IJNS4_10UnderscoreES10_S10_EEEEENS4_13SM90_TMA_LOADENS4_14ComposedLayoutINS4_7SwizzleILi2ELi4ELi3EEENS4_18smem_ptr_flag_bitsILi8EEENSW_INS5_IJNSA_ILi8EEESG_EEENS5_IJSG_SB_EEEEEEEvNS4_8identityES13_S1D_vS1E_EENS_8epilogue10collective18CollectiveEpilogueINS1G_23Sm100TmaWarpSpecializedILi4ELi2ELi64ELb0ELb0EEEJSH_NS5_IJNSW_ISE_SB_EENSW_ISG_SB_EEEEESI_SJ_SI_SJ_NS1G_6fusion15FusionCallbacksIS1K_NS1O_13LinCombEltActINS1G_6thread4ReLuESI_fSI_fLNS_15FloatRoundStyleE2EEESH_S1N_JEEENS4_5SM1004TMEM4LOAD26SM100_TMEM_LOAD_32dp32b64xES13_S1D_NS4_39AutoVectorizingCopyWithAssumedAlignmentILi128EEENS4_14SM90_TMA_STOREES1D_S21_S21_EEEvvEEEEvNT_6ParamsE) ;  /* 0xffffff40029c7950 */ /* 0x000fea0003c3ffff */
        .weak           $__internal_2_$__cuda_sm10x_tcgen05_guardrail_trap_unallocated_columns_being_dealloced
        .type           $__internal_2_$__cuda_sm10x_tcgen05_guardrail_trap_unallocated_columns_being_dealloced,@function
        .size           $__internal_2_$__cuda_sm10x_tcgen05_guardrail_trap_unallocated_columns_being_dealloced,(.L_x_177 - $__internal_2_$__cuda_sm10x_tcgen05_guardrail_trap_unallocated_columns_being_dealloced)
$__internal_2_$__cuda_sm10x_tcgen05_guardrail_trap_unallocated_columns_being_dealloced:
[----:B------:R-:W-:Y:S05]  /*bd90*/  BPT.TRAP 0x1 ;  /* 0x000000040000795c */ /* 0x000fea0000300000 */
[----:B------:R-:W-:-:S04]  /*bda0*/  HFMA2 R3, -RZ, RZ, 0, 0 ;  /* 0x00000000ff037431 */ /* 0x000fc800000001ff */
[----:B------:R-:W-:Y:S05]  /*bdb0*/  RET.REL.NODEC R2 `(_ZN7cutlass13device_kernelINS_4gemm6kernel13GemmUniversalIN4cute5tupleIJiiiiEEENS1_10collective13CollectiveMmaINS1_35MainloopSm100TmaUmmaWarpSpecializedILi7ELi2ELi2ENS5_IJNS4_1CILi1EEESB_SB_EEEEENS5_IJNSA_ILi128EEENSA_ILi256EEENSA_ILi64EEEEEENS_12float_e4m3_tENS5_IJlSB_lEEESI_SJ_NS4_8TiledMMAINS4_8MMA_AtomIJNS4_10MMA_TraitsINS4_19SM100_MMA_F8F6F4_SSEJSI_SI_fSE_SF_NS4_17integral_constantINS4_4UMMA5MajorELSQ_0EEESR_NSO_INSP_7ScaleInELSS_0EEEST_EEEEEENS4_6LayoutISC_NS5_IJNSA_ILi0EEESX_SX_EEEEENS5_IJNS4_10UnderscoreES10_S10_EEEEENS4_13SM90_TMA_LOADENS4_14ComposedLayoutINS4_7SwizzleILi2ELi4ELi3EEENS4_18smem_ptr_flag_bitsILi8EEENSW_INS5_IJNSA_ILi8EEESG_EEENS5_IJSG_SB_EEEEEEEvNS4_8identityES13_S1D_vS1E_EENS_8epilogue10collective18CollectiveEpilogueINS1G_23Sm100TmaWarpSpecializedILi4ELi2ELi64ELb0ELb0EEEJSH_NS5_IJNSW_ISE_SB_EENSW_ISG_SB_EEEEESI_SJ_SI_SJ_NS1G_6fusion15FusionCallbacksIS1K_NS1O_13LinCombEltActINS1G_6thread4ReLuESI_fSI_fLNS_15FloatRoundStyleE2EEESH_S1N_JEEENS4_5SM1004TMEM4LOAD26SM100_TMEM_LOAD_32dp32b64xES13_S1D_NS4_39AutoVectorizingCopyWithAssumedAlignmentILi128EEENS4_14SM90_TMA_STOREES1D_S21_S21_EEEvvEEEEvNT_6ParamsE) ;  /* 0xffffff4002907950 */ /* 0x000fea0003c3ffff */
.L_x_176:
[----:B------:R-:W-:-:S00]  /*bdc0*/  BRA `(.L_x_176) ;  /* 0xfffffffc00fc7947 */ /* 0x000fc0000383ffff */
[----:B------:R-:W-:-:S00]  /*bdd0*/  NOP ;  /* 0x0000000000007918 */ /* 0x000fc00000000000 */
        /* <DEDUP_REMOVED lines=10> */
.L_x_177:


//--------------------- .nv.global.init           --------------------------
	.section	.nv.global.init,"aw",@progbits
.nv.global.init:
	.type		$str$27,@object
	.size		$str$27,($str$28 - $str$27)
$str$27:
        /*0000*/ 	.byte	0x28, 0x61, 0x64, 0x64, 0x72, 0x65, 0x73, 0x73, 0x20, 0x26, 0x20, 0x6d, 0x61, 0x73, 0x6b, 0x29
        /*0010*/ 	.byte	0x20, 0x3d, 0x3d, 0x20, 0x30, 0x00
	.type		$str$28,@object
	.size		$str$28,($str$26 - $str$28)
$str$28:
        /*0016*/ 	.byte	0x2f, 0x74, 0x6d, 0x70, 0x2f, 0x63, 0x75, 0x74, 0x6c, 0x61, 0x73, 0x73, 0x5f, 0x73, 0x77, 0x65
        /*0026*/ 	.byte	0x65, 0x70, 0x5f, 0x73, 0x72, 0x63, 0x2f, 0x69, 0x6e, 0x63, 0x6c, 0x75, 0x64, 0x65, 0x2f, 0x63
        /*0036*/ 	.byte	0x75, 0x74, 0x65, 0x2f, 0x70, 0x6f, 0x69, 0x6e, 0x74, 0x65, 0x72, 0x5f, 0x66, 0x6c, 0x61, 0x67
        /*0046*/ 	.byte	0x67, 0x65, 0x64, 0x2e, 0x68, 0x70, 0x70, 0x00
	.type		$str$26,@object
	.size		$str$26,($str$25 - $str$26)
$str$26:
        /*004e*/ 	.byte	0x2f, 0x74, 0x6d, 0x70, 0x2f, 0x63, 0x75, 0x74, 0x6c, 0x61, 0x73, 0x73, 0x5f, 0x73, 0x77, 0x65
        /*005e*/ 	.byte	0x65, 0x70, 0x5f, 0x73, 0x72, 0x63, 0x2f, 0x69, 0x6e, 0x63, 0x6c, 0x75, 0x64, 0x65, 0x2f, 0x63
        /*006e*/ 	.byte	0x75, 0x74, 0x65, 0x2f, 0x61, 0x74, 0x6f, 0x6d, 0x2f, 0x63, 0x6f, 0x70, 0x79, 0x5f, 0x74, 0x72
        /*007e*/ 	.byte	0x61, 0x69, 0x74, 0x73, 0x5f, 0x73, 0x6d, 0x31, 0x30, 0x30, 0x2e, 0x68, 0x70, 0x70, 0x00
	.type		$str$25,@object
	.size		$str$25,(__unnamed_1 - $str$25)
$str$25:
        /*008d*/ 	.byte	0x28, 0x28, 0x75, 0x69, 0x6e, 0x74, 0x33, 0x32, 0x5f, 0x74, 0x28, 0x74, 0x68, 0x72, 0x65, 0x61
        /*009d*/ 	.byte	0x64, 0x49, 0x64, 0x78, 0x2e, 0x78, 0x29, 0x20, 0x2f, 0x20, 0x33, 0x32, 0x29, 0x20, 0x25, 0x20
        /*00ad*/ 	.byte	0x34, 0x29, 0x20, 0x3d, 0x3d, 0x20, 0x28, 0x28, 0x28, 0x74, 0x6d, 0x65, 0x6d, 0x5f, 0x61, 0x64
        /*00bd*/ 	.byte	0x64, 0x72, 0x20, 0x3e, 0x3e, 0x20, 0x31, 0x36, 0x29, 0x20, 0x2f, 0x20, 0x33, 0x32, 0x29, 0x20
        /*00cd*/ 	.byte	0x25, 0x20, 0x34, 0x29, 0x00
	.type		__unnamed_1,@object
	.size		__unnamed_1,(__unnamed_2 - __unnamed_1)
__unnamed_1:
        /*00d2*/ 	.byte	0x61, 0x75, 0x74, 0x6f, 0x20, 0x63, 0x75, 0x74, 0x65, 0x3a, 0x3a, 0x61, 0x73, 0x5f, 0x70, 0x6f
        /* <DEDUP_REMOVED lines=24> */
        /*0262*/ 	.byte	0x43, 0x3c, 0x38, 0x31, 0x39, 0x32, 0x3e, 0x3e, 0x3e, 0x3e, 0x5d, 0x00
	.type		__unnamed_2,@object
	.size		__unnamed_2,(__unnamed_3 - __unnamed_2)
__unnamed_2:
        /* <DEDUP_REMOVED lines=26> */
	.type		__unnamed_3,@object
	.size		__unnamed_3,(.L_3 - __unnamed_3)
__unnamed_3:
        /* <DEDUP_REMOVED lines=42> */
        /*06aa*/ 	.byte	0x3e, 0x3e, 0x3e, 0x3e, 0x5d, 0x00
.L_3:


//--------------------- .nv.shared._ZN7cutlass13device_kernelINS_4gemm6kernel13GemmUniversalIN4cute5tupleIJiiiiEEENS1_10collective13CollectiveMmaINS1_35MainloopSm100TmaUmmaWarpSpecializedILi7ELi2ELi2ENS5_IJNS4_1CILi1EEESB_SB_EEEEENS5_IJNSA_ILi128EEENSA_ILi256EEENSA_ILi64EEEEEENS_12float_e4m3_tENS5_IJlSB_lEEESI_SJ_NS4_8TiledMMAINS4_8MMA_AtomIJNS4_10MMA_TraitsINS4_19SM100_MMA_F8F6F4_SSEJSI_SI_fSE_SF_NS4_17integral_constantINS4_4UMMA5MajorELSQ_0EEESR_NSO_INSP_7ScaleInELSS_0EEEST_EEEEEENS4_6LayoutISC_NS5_IJNSA_ILi0EEESX_SX_EEEEENS5_IJNS4_10UnderscoreES10_S10_EEEEENS4_13SM90_TMA_LOADENS4_14ComposedLayoutINS4_7SwizzleILi2ELi4ELi3EEENS4_18smem_ptr_flag_bitsILi8EEENSW_INS5_IJNSA_ILi8EEESG_EEENS5_IJSG_SB_EEEEEEEvNS4_8identityES13_S1D_vS1E_EENS_8epilogue10collective18CollectiveEpilogueINS1G_23Sm100TmaWarpSpecializedILi4ELi2ELi64ELb0ELb0EEEJSH_NS5_IJNSW_ISE_SB_EENSW_ISG_SB_EEEEESI_SJ_SI_SJ_NS1G_6fusion15FusionCallbacksIS1K_NS1O_13LinCombEltActINS1G_6thread4ReLuESI_fSI_fLNS_15FloatRoundStyleE2EEESH_S1N_JEEENS4_5SM1004TMEM4LOAD26SM100_TMEM_LOAD_32dp32b64xES13_S1D_NS4_39AutoVectorizingCopyWithAssumedAlignmentILi128EEENS4_14SM90_TMA_STOREES1D_S21_S21_EEEvvEEEEvNT_6ParamsE --------------------------
	.section	.nv.shared._ZN7cutlass13device_kernelINS_4gemm6kernel13GemmUniversalIN4cute5tupleIJiiiiEEENS1_10collective13CollectiveMmaINS1_35MainloopSm100TmaUmmaWarpSpecializedILi7ELi2ELi2ENS5_IJNS4_1CILi1EEESB_SB_EEEEENS5_IJNSA_ILi128EEENSA_ILi256EEENSA_ILi64EEEEEENS_12float_e4m3_tENS5_IJlSB_lEEESI_SJ_NS4_8TiledMMAINS4_8MMA_AtomIJNS4_10MMA_TraitsINS4_19SM100_MMA_F8F6F4_SSEJSI_SI_fSE_SF_NS4_17integral_constantINS4_4UMMA5MajorELSQ_0EEESR_NSO_INSP_7ScaleInELSS_0EEEST_EEEEEENS4_6LayoutISC_NS5_IJNSA_ILi0EEESX_SX_EEEEENS5_IJNS4_10UnderscoreES10_S10_EEEEENS4_13SM90_TMA_LOADENS4_14ComposedLayoutINS4_7SwizzleILi2ELi4ELi3EEENS4_18smem_ptr_flag_bitsILi8EEENSW_INS5_IJNSA_ILi8EEESG_EEENS5_IJSG_SB_EEEEEEEvNS4_8identityES13_S1D_vS1E_EENS_8epilogue10collective18CollectiveEpilogueINS1G_23Sm100TmaWarpSpecializedILi4ELi2ELi64ELb0ELb0EEEJSH_NS5_IJNSW_ISE_SB_EENSW_ISG_SB_EEEEESI_SJ_SI_SJ_NS1G_6fusion15FusionCallbacksIS1K_NS1O_13LinCombEltActINS1G_6thread4ReLuESI_fSI_fLNS_15FloatRoundStyleE2EEESH_S1N_JEEENS4_5SM1004TMEM4LOAD26SM100_TMEM_LOAD_32dp32b64xES13_S1D_NS4_39AutoVectorizingCopyWithAssumedAlignmentILi128EEENS4_14SM90_TMA_STOREES1D_S21_S21_EEEvvEEEEvNT_6ParamsE,"aw",@nobits
	.sectionflags	@""
	.align	16
	.zero		1024


//--------------------- .nv.shared.reserved.0     --------------------------
	.section	.nv.shared.reserved.0,"aw",@nobits
	.weak		__nv_reservedSMEM_offset_0_alias
	.size		__nv_reservedSMEM_offset_0_alias, 0, 64
	.other		__nv_reservedSMEM_offset_0_alias,@"STO_CUDA_RESERVED_SHARED STV_DEFAULT"
__nv_reservedSMEM_offset_0_alias:
	.zero		0
.nv.shared.reserved.0:
	.zero		64
	.weak		__nv_reservedSMEM_tcgen05_partition
	.type		__nv_reservedSMEM_tcgen05_partition,@object
	.size		__nv_reservedSMEM_tcgen05_partition,(.L_0 - __nv_reservedSMEM_tcgen05_partition)
__nv_reservedSMEM_tcgen05_partition:
	.zero		32
.L_0:


//--------------------- .nv.global                --------------------------
	.section	.nv.global,"aw",@nobits
.nv.global:
	.type		_ZN39_INTERNAL_bfccbb8d_4_k_cu_51f84720_33464cute1_E,@object
	.size		_ZN39_INTERNAL_bfccbb8d_4_k_cu_51f84720_33464cute1_E,(_ZN39_INTERNAL_bfccbb8d_4_k_cu_51f84720_33464cuda3std3__45__cpo6cbeginE - _ZN39_INTERNAL_bfccbb8d_4_k_cu_51f84720_33464cute1_E)
_ZN39_INTERNAL_bfccbb8d_4_k_cu_51f84720_33464cute1_E:
	.zero		1
	.type		_ZN39_INTERNAL_bfccbb8d_4_k_cu_51f84720_33464cuda3std3__45__cpo6cbeginE,@object
	.size		_ZN39_INTERNAL_bfccbb8d_4_k_cu_51f84720_33464cuda3std3__45__cpo6cbeginE,(_ZN39_INTERNAL_bfccbb8d_4_k_cu_51f84720_33464cuda3std3__48in_placeE - _ZN39_INTERNAL_bfccbb8d_4_k_cu_51f84720_33464cuda3std3__45__cpo6cbeginE)
_ZN39_INTERNAL_bfccbb8d_4_k_cu_51f84720_33464cuda3std3__45__cpo6cbeginE:
	.zero		1
	.type		_ZN39_INTERNAL_bfccbb8d_4_k_cu_51f84720_33464cuda3std3__48in_placeE,@object
	.size		_ZN39_INTERNAL_bfccbb8d_4_k_cu_51f84720_33464cuda3std3__48in_placeE,(_ZN39_INTERNAL_bfccbb8d_4_k_cu_51f84720_33464cuda3std6ranges3__45__cpo9iter_moveE - _ZN39_INTERNAL_bfccbb8d_4_k_cu_51f84720_33464cuda3std3__48in_placeE)
_ZN39_INTERNAL_bfccbb8d_4_k_cu_51f84720_33464cuda3std3__48in_placeE:
	.zero		1
	.type		_ZN39_INTERNAL_bfccbb8d_4_k_cu_51f84720_33464cuda3std6ranges3__45__cpo9iter_moveE,@object
	.size		_ZN39_INTERNAL_bfccbb8d_4_k_cu_51f84720_33464cuda3std6ranges3__45__cpo9iter_moveE,(_ZN39_INTERNAL_bfccbb8d_4_k_cu_51f84720_33464cuda3std3__45__cpo5beginE - _ZN39_INTERNAL_bfccbb8d_4_k_cu_51f84720_33464cuda3std6ranges3__45__cpo9iter_moveE)
_ZN39_INTERNAL_bfccbb8d_4_k_cu_51f84720_33464cuda3std6ranges3__45__cpo9iter_moveE:
	.zero		1
	.type		_ZN39_INTERNAL_bfccbb8d_4_k_cu_51f84720_33464cuda3std3__45__cpo5beginE,@object
	.size		_ZN39_INTERNAL_bfccbb8d_4_k_cu_51f84720_33464cuda3std3__45__cpo5beginE,(_ZN39_INTERNAL_bfccbb8d_4_k_cu_51f84720_33464cuda3std3__441_GLOBAL__N__bfccbb8d_4_k_cu_51f84720_33466ignoreE - _ZN39_INTERNAL_bfccbb8d_4_k_cu_51f84720_33464cuda3std3__45__cpo5beginE)
_ZN39_INTERNAL_bfccbb8d_4_k_cu_51f84720_33464cuda3std3__45__cpo5beginE:
	.zero		1
	.type		_ZN39_INTERNAL_bfccbb8d_4_k_cu_51f84720_33464cuda3std3__441_GLOBAL__N__bfccbb8d_4_k_cu_51f84720_33466ignoreE,@object
	.size		_ZN39_INTERNAL_bfccbb8d_4_k_cu_51f84720_33464cuda3std3__441_GLOBAL__N__bfccbb8d_4_k_cu_51f84720_33466ignoreE,(_ZN39_INTERNAL_bfccbb8d_4_k_cu_51f84720_33464cute7productE - _ZN39_INTERNAL_bfccbb8d_4_k_cu_51f84720_33464cuda3std3__441_GLOBAL__N__bfccbb8d_4_k_cu_51f84720_33466ignoreE)
_ZN39_INTERNAL_bfccbb8d_4_k_cu_51f84720_33464cuda3std3__441_GLOBAL__N__bfccbb8d_4_k_cu_51f84720_33466ignoreE:
	.zero		1
	.type		_ZN39_INTERNAL_bfccbb8d_4_k_cu_51f84720_33464cute7productE,@object
	.size		_ZN39_INTERNAL_bfccbb8d_4_k_cu_51f84720_33464cute7productE,(_ZN39_INTERNAL_bfccbb8d_4_k_cu_51f84720_33464cuda3std3__45__cpo3endE - _ZN39_INTERNAL_bfccbb8d_4_k_cu_51f84720_33464cute7productE)
_ZN39_INTERNAL_bfccbb8d_4_k_cu_51f84720_33464cute7productE:
	.zero		1
	.type		_ZN39_INTERNAL_bfccbb8d_4_k_cu_51f84720_33464cuda3std3__45__cpo3endE,@object
	.size		_ZN39_INTERNAL_bfccbb8d_4_k_cu_51f84720_33464cuda3std3__45__cpo3endE,(_ZN39_INTERNAL_bfccbb8d_4_k_cu_51f84720_33464cuda3std3__419piecewise_constructE - _ZN39_INTERNAL_bfccbb8d_4_k_cu_51f84720_33464cuda3std3__45__cpo3endE)
_ZN39_INTERNAL_bfccbb8d_4_k_cu_51f84720_33464cuda3std3__45__cpo3endE:
	.zero		1
	.type		_ZN39_INTERNAL_bfccbb8d_4_k_cu_51f84720_33464cuda3std3__419piecewise_constructE,@object
	.size		_ZN39_INTERNAL_bfccbb8d_4_k_cu_51f84720_33464cuda3std3__419piecewise_constructE,(_ZN39_INTERNAL_bfccbb8d_4_k_cu_51f84720_33464cuda3std3__45__cpo4cendE - _ZN39_INTERNAL_bfccbb8d_4_k_cu_51f84720_33464cuda3std3__419piecewise_constructE)
_ZN39_INTERNAL_bfccbb8d_4_k_cu_51f84720_33464cuda3std3__419piecewise_constructE:
	.zero		1
	.type		_ZN39_INTERNAL_bfccbb8d_4_k_cu_51f84720_33464cuda3std3__45__cpo4cendE,@object
	.size		_ZN39_INTERNAL_bfccbb8d_4_k_cu_51f84720_33464cuda3std3__45__cpo4cendE,(_ZN39_INTERNAL_bfccbb8d_4_k_cu_51f84720_33464cuda3std6ranges3__45__cpo4swapE - _ZN39_INTERNAL_bfccbb8d_4_k_cu_51f84720_33464cuda3std3__45__cpo4cendE)
_ZN39_INTERNAL_bfccbb8d_4_k_cu_51f84720_33464cuda3std3__45__cpo4cendE:
	.zero		1
	.type		_ZN39_INTERNAL_bfccbb8d_4_k_cu_51f84720_33464cuda3std6ranges3__45__cpo4swapE,@object
	.size		_ZN39_INTERNAL_bfccbb8d_4_k_cu_51f84720_33464cuda3std6ranges3__45__cpo4swapE,(.L_11 - _ZN39_INTERNAL_bfccbb8d_4_k_cu_51f84720_33464cuda3std6ranges3__45__cpo4swapE)
_ZN39_INTERNAL_bfccbb8d_4_k_cu_51f84720_33464cuda3std6ranges3__45__cpo4swapE:
	.zero		1
.L_11:


//--------------------- .nv.constant0._ZN7cutlass13device_kernelINS_4gemm6kernel13GemmUniversalIN4cute5tupleIJiiiiEEENS1_10collective13CollectiveMmaINS1_35MainloopSm100TmaUmmaWarpSpecializedILi7ELi2ELi2ENS5_IJNS4_1CILi1EEESB_SB_EEEEENS5_IJNSA_ILi128EEENSA_ILi256EEENSA_ILi64EEEEEENS_12float_e4m3_tENS5_IJlSB_lEEESI_SJ_NS4_8TiledMMAINS4_8MMA_AtomIJNS4_10MMA_TraitsINS4_19SM100_MMA_F8F6F4_SSEJSI_SI_fSE_SF_NS4_17integral_constantINS4_4UMMA5MajorELSQ_0EEESR_NSO_INSP_7ScaleInELSS_0EEEST_EEEEEENS4_6LayoutISC_NS5_IJNSA_ILi0EEESX_SX_EEEEENS5_IJNS4_10UnderscoreES10_S10_EEEEENS4_13SM90_TMA_LOADENS4_14ComposedLayoutINS4_7SwizzleILi2ELi4ELi3EEENS4_18smem_ptr_flag_bitsILi8EEENSW_INS5_IJNSA_ILi8EEESG_EEENS5_IJSG_SB_EEEEEEEvNS4_8identityES13_S1D_vS1E_EENS_8epilogue10collective18CollectiveEpilogueINS1G_23Sm100TmaWarpSpecializedILi4ELi2ELi64ELb0ELb0EEEJSH_NS5_IJNSW_ISE_SB_EENSW_ISG_SB_EEEEESI_SJ_SI_SJ_NS1G_6fusion15FusionCallbacksIS1K_NS1O_13LinCombEltActINS1G_6thread4ReLuESI_fSI_fLNS_15FloatRoundStyleE2EEESH_S1N_JEEENS4_5SM1004TMEM4LOAD26SM100_TMEM_LOAD_32dp32b64xES13_S1D_NS4_39AutoVectorizingCopyWithAssumedAlignmentILi128EEENS4_14SM90_TMA_STOREES1D_S21_S21_EEEvvEEEEvNT_6ParamsE --------------------------
	.section	.nv.constant0._ZN7cutlass13device_kernelINS_4gemm6kernel13GemmUniversalIN4cute5tupleIJiiiiEEENS1_10collective13CollectiveMmaINS1_35MainloopSm100TmaUmmaWarpSpecializedILi7ELi2ELi2ENS5_IJNS4_1CILi1EEESB_SB_EEEEENS5_IJNSA_ILi128EEENSA_ILi256EEENSA_ILi64EEEEEENS_12float_e4m3_tENS5_IJlSB_lEEESI_SJ_NS4_8TiledMMAINS4_8MMA_AtomIJNS4_10MMA_TraitsINS4_19SM100_MMA_F8F6F4_SSEJSI_SI_fSE_SF_NS4_17integral_constantINS4_4UMMA5MajorELSQ_0EEESR_NSO_INSP_7ScaleInELSS_0EEEST_EEEEEENS4_6LayoutISC_NS5_IJNSA_ILi0EEESX_SX_EEEEENS5_IJNS4_10UnderscoreES10_S10_EEEEENS4_13SM90_TMA_LOADENS4_14ComposedLayoutINS4_7SwizzleILi2ELi4ELi3EEENS4_18smem_ptr_flag_bitsILi8EEENSW_INS5_IJNSA_ILi8EEESG_EEENS5_IJSG_SB_EEEEEEEvNS4_8identityES13_S1D_vS1E_EENS_8epilogue10collective18CollectiveEpilogueINS1G_23Sm100TmaWarpSpecializedILi4ELi2ELi64ELb0ELb0EEEJSH_NS5_IJNSW_ISE_SB_EENSW_ISG_SB_EEEEESI_SJ_SI_SJ_NS1G_6fusion15FusionCallbacksIS1K_NS1O_13LinCombEltActINS1G_6thread4ReLuESI_fSI_fLNS_15FloatRoundStyleE2EEESH_S1N_JEEENS4_5SM1004TMEM4LOAD26SM100_TMEM_LOAD_32dp32b64xES13_S1D_NS4_39AutoVectorizingCopyWithAssumedAlignmentILi128EEENS4_14SM90_TMA_STOREES1D_S21_S21_EEEvvEEEEvNT_6ParamsE,"a",@progbits
	.sectionflags	@""
	.align	4
.nv.constant0._ZN7cutlass13device_kernelINS_4gemm6kernel13GemmUniversalIN4cute5tupleIJiiiiEEENS1_10collective13CollectiveMmaINS1_35MainloopSm100TmaUmmaWarpSpecializedILi7ELi2ELi2ENS5_IJNS4_1CILi1EEESB_SB_EEEEENS5_IJNSA_ILi128EEENSA_ILi256EEENSA_ILi64EEEEEENS_12float_e4m3_tENS5_IJlSB_lEEESI_SJ_NS4_8TiledMMAINS4_8MMA_AtomIJNS4_10MMA_TraitsINS4_19SM100_MMA_F8F6F4_SSEJSI_SI_fSE_SF_NS4_17integral_constantINS4_4UMMA5MajorELSQ_0EEESR_NSO_INSP_7ScaleInELSS_0EEEST_EEEEEENS4_6LayoutISC_NS5_IJNSA_ILi0EEESX_SX_EEEEENS5_IJNS4_10UnderscoreES10_S10_EEEEENS4_13SM90_TMA_LOADENS4_14ComposedLayoutINS4_7SwizzleILi2ELi4ELi3EEENS4_18smem_ptr_flag_bitsILi8EEENSW_INS5_IJNSA_ILi8EEESG_EEENS5_IJSG_SB_EEEEEEEvNS4_8identityES13_S1D_vS1E_EENS_8epilogue10collective18CollectiveEpilogueINS1G_23Sm100TmaWarpSpecializedILi4ELi2ELi64ELb0ELb0EEEJSH_NS5_IJNSW_ISE_SB_EENSW_ISG_SB_EEEEESI_SJ_SI_SJ_NS1G_6fusion15FusionCallbacksIS1K_NS1O_13LinCombEltActINS1G_6thread4ReLuESI_fSI_fLNS_15FloatRoundStyleE2EEESH_S1N_JEEENS4_5SM1004TMEM4LOAD26SM100_TMEM_LOAD_32dp32b64xES13_S1D_NS4_39AutoVectorizingCopyWithAssumedAlignmentILi128EEENS4_14SM90_TMA_STOREES1D_S21_S21_EEEvvEEEEvNT_6ParamsE:
	.zero		2944


//--------------------- SYMBOLS --------------------------

	.type		.nv.reservedSmem.offset0,@object
	.size		.nv.reservedSmem.offset0,0x4
	.type		.nv.reservedSmem.cap,@object
	.size		.nv.reservedSmem.cap,0x4
	.type		__assertfail,@function
